def matmul_kernel(
    a_ptr,
    b_ptr,
    c_ptr,
    M,
    N,
    K,
    stride_am,
    stride_ak,
    stride_bk,
    stride_bn,
    stride_cm,
    stride_cn,
    BLOCK_M: tl.constexpr,
    BLOCK_N: tl.constexpr,
    BLOCK_K: tl.constexpr,
    GROUP_M: tl.constexpr,
):
    pid = tl.program_id(axis=0)
    num_pid_m = tl.cdiv(M, BLOCK_M)
    num_pid_n = tl.cdiv(N, BLOCK_N)
    num_pid_in_group = GROUP_M * num_pid_n
    group_id = pid // num_pid_in_group
    first_pid_m = group_id * GROUP_M
    group_size_m = min(num_pid_m - first_pid_m, GROUP_M)
    pid_m = first_pid_m + ((pid % num_pid_in_group) % group_size_m)
    pid_n = (pid % num_pid_in_group) // group_size_m

    offs_am = (pid_m * BLOCK_M + tl.arange(0, BLOCK_M)) % M
    offs_bn = (pid_n * BLOCK_N + tl.arange(0, BLOCK_N)) % N
    offs_k = tl.arange(0, BLOCK_K)
    a_ptrs = a_ptr + offs_am[:, None] * stride_am + offs_k[None, :] * stride_ak
    b_ptrs = b_ptr + offs_k[:, None] * stride_bk + offs_bn[None, :] * stride_bn

    acc = tl.zeros((BLOCK_M, BLOCK_N), dtype=tl.float32)
    for kk in range(0, tl.cdiv(K, BLOCK_K)):
        a = tl.load(a_ptrs, mask=offs_k[None, :] < K - kk * BLOCK_K, other=0.0)
        b = tl.load(b_ptrs, mask=offs_k[:, None] < K - kk * BLOCK_K, other=0.0)
        acc = tl.dot(a, b, acc)
        a_ptrs += BLOCK_K * stride_ak
        b_ptrs += BLOCK_K * stride_bk

    c = acc.to(c_ptr.dtype.element_ty)
    offs_cm = pid_m * BLOCK_M + tl.arange(0, BLOCK_M)
    offs_cn = pid_n * BLOCK_N + tl.arange(0, BLOCK_N)
    c_ptrs = c_ptr + offs_cm[:, None] * stride_cm + offs_cn[None, :] * stride_cn
    mask = (offs_cm[:, None] < M) & (offs_cn[None, :] < N)
    tl.store(c_ptrs, c, mask=mask)

# config = {"BLOCK_K": 64, "BLOCK_M": 16, "BLOCK_N": 128, "GROUP_M": 8, "arch": "sm_100", "dtype": "bf16", "num_ctas": 1, "num_stages": 2, "num_warps": 4}
# arch = sm_100


// ===== COMPILED SASS (sm_100a) =====

	.target	sm_100a

	.elftype	@"ET_EXEC"


//--------------------- .note.nv.tkinfo           --------------------------
	.section	.note.nv.tkinfo,"",@"SHT_NOTE"
	.sectionflags	@"SHF_NOTE_NV_TKINFO"
	.tkinfo
        /*0018*/ 	.word	0x00000081
        /*0030*/ 	.string	""
        /*0030*/ 	.string	"ptxas-blackwell"
        /*0030*/ 	.string	"Cuda compilation tools, release 12.9, V12.9.86"
        /*0030*/ 	.string	"Build cuda_12.9.r12.9/compiler.36037853_0"
        /*0030*/ 	.string	"-v  -suppress-debug-info  -lineinfo  -arch sm_100a "



//--------------------- .note.nv.cuver            --------------------------
	.section	.note.nv.cuver,"",@"SHT_NOTE"
	.sectionflags	@"SHF_NOTE_NV_CUVER"
        /*0018*/ 	.short	0x0001
        /*001a*/ 	.short	0x0064
        /*001c*/ 	.short	0x0001
        /*001e*/ 	.short	0x0000
        /*0020*/ 	.short	0x0001
        /*0022*/ 	.short	0x0000


//--------------------- .nv.info                  --------------------------
	.section	.nv.info,"",@"SHT_CUDA_INFO"
	.align	4


	//----- nvinfo : EIATTR_REGCOUNT
	.align		4
        /*0000*/ 	.byte	0x04, 0x2f
        /*0002*/ 	.short	(.L_1 - .L_0)
	.align		4
.L_0:
        /*0004*/ 	.word	index@(matmul_kernel)
        /*0008*/ 	.word	0x000000f8


	//----- nvinfo : EIATTR_FRAME_SIZE
	.align		4
.L_1:
        /*000c*/ 	.byte	0x04, 0x11
        /*000e*/ 	.short	(.L_3 - .L_2)
	.align		4
.L_2:
        /*0010*/ 	.word	index@(matmul_kernel)
        /*0014*/ 	.word	0x00000000


	//----- nvinfo : EIATTR_MIN_STACK_SIZE
	.align		4
.L_3:
        /*0018*/ 	.byte	0x04, 0x12
        /*001a*/ 	.short	(.L_5 - .L_4)
	.align		4
.L_4:
        /*001c*/ 	.word	index@(matmul_kernel)
        /*0020*/ 	.word	0x00000000
.L_5:


//--------------------- .nv.info.matmul_kernel    --------------------------
	.section	.nv.info.matmul_kernel,"",@"SHT_CUDA_INFO"
	.sectionflags	@""
	.align	4


	//----- nvinfo : EIATTR_CUDA_API_VERSION
	.align		4
        /*0000*/ 	.byte	0x04, 0x37
        /*0002*/ 	.short	(.L_7 - .L_6)
.L_6:
        /*0004*/ 	.word	0x00000081


	//----- nvinfo : EIATTR_KPARAM_INFO
	.align		4
.L_7:
        /*0008*/ 	.byte	0x04, 0x17
        /*000a*/ 	.short	(.L_9 - .L_8)
.L_8:
        /*000c*/ 	.word	0x00000000
        /*0010*/ 	.short	0x000d
        /*0012*/ 	.short	0x0048
        /*0014*/ 	.byte	0x00, 0xf4, 0x21, 0x00


	//----- nvinfo : EIATTR_KPARAM_INFO
	.align		4
.L_9:
        /*0018*/ 	.byte	0x04, 0x17
        /*001a*/ 	.short	(.L_11 - .L_10)
.L_10:
        /*001c*/ 	.word	0x00000000
        /*0020*/ 	.short	0x000c
        /*0022*/ 	.short	0x0040
        /*0024*/ 	.byte	0x00, 0xf4, 0x21, 0x00


	//----- nvinfo : EIATTR_KPARAM_INFO
	.align		4
.L_11:
        /*0028*/ 	.byte	0x04, 0x17
        /*002a*/ 	.short	(.L_13 - .L_12)
.L_12:
        /*002c*/ 	.word	0x00000000
        /*0030*/ 	.short	0x000b
        /*0032*/ 	.short	0x0038
        /*0034*/ 	.byte	0x00, 0xf0, 0x11, 0x00


	//----- nvinfo : EIATTR_KPARAM_INFO
	.align		4
.L_13:
        /*0038*/ 	.byte	0x04, 0x17
        /*003a*/ 	.short	(.L_15 - .L_14)
.L_14:
        /*003c*/ 	.word	0x00000000
        /*0040*/ 	.short	0x000a
        /*0042*/ 	.short	0x0034
        /*0044*/ 	.byte	0x00, 0xf0, 0x11, 0x00


	//----- nvinfo : EIATTR_KPARAM_INFO
	.align		4
.L_15:
        /*0048*/ 	.byte	0x04, 0x17
        /*004a*/ 	.short	(.L_17 - .L_16)
.L_16:
        /*004c*/ 	.word	0x00000000
        /*0050*/ 	.short	0x0009
        /*0052*/ 	.short	0x0030
        /*0054*/ 	.byte	0x00, 0xf0, 0x11, 0x00


	//----- nvinfo : EIATTR_KPARAM_INFO
	.align		4
.L_17:
        /*0058*/ 	.byte	0x04, 0x17
        /*005a*/ 	.short	(.L_19 - .L_18)
.L_18:
        /*005c*/ 	.word	0x00000000
        /*0060*/ 	.short	0x0008
        /*0062*/ 	.short	0x002c
        /*0064*/ 	.byte	0x00, 0xf0, 0x11, 0x00


	//----- nvinfo : EIATTR_KPARAM_INFO
	.align		4
.L_19:
        /*0068*/ 	.byte	0x04, 0x17
        /*006a*/ 	.short	(.L_21 - .L_20)
.L_20:
        /*006c*/ 	.word	0x00000000
        /*0070*/ 	.short	0x0007
        /*0072*/ 	.short	0x0028
        /*0074*/ 	.byte	0x00, 0xf0, 0x11, 0x00


	//----- nvinfo : EIATTR_KPARAM_INFO
	.align		4
.L_21:
        /*0078*/ 	.byte	0x04, 0x17
        /*007a*/ 	.short	(.L_23 - .L_22)
.L_22:
        /*007c*/ 	.word	0x00000000
        /*0080*/ 	.short	0x0006
        /*0082*/ 	.short	0x0024
        /*0084*/ 	.byte	0x00, 0xf0, 0x11, 0x00


	//----- nvinfo : EIATTR_KPARAM_INFO
	.align		4
.L_23:
        /*0088*/ 	.byte	0x04, 0x17
        /*008a*/ 	.short	(.L_25 - .L_24)
.L_24:
        /*008c*/ 	.word	0x00000000
        /*0090*/ 	.short	0x0005
        /*0092*/ 	.short	0x0020
        /*0094*/ 	.byte	0x00, 0xf0, 0x11, 0x00


	//----- nvinfo : EIATTR_KPARAM_INFO
	.align		4
.L_25:
        /*0098*/ 	.byte	0x04, 0x17
        /*009a*/ 	.short	(.L_27 - .L_26)
.L_26:
        /*009c*/ 	.word	0x00000000
        /*00a0*/ 	.short	0x0004
        /*00a2*/ 	.short	0x001c
        /*00a4*/ 	.byte	0x00, 0xf0, 0x11, 0x00


	//----- nvinfo : EIATTR_KPARAM_INFO
	.align		4
.L_27:
        /*00a8*/ 	.byte	0x04, 0x17
        /*00aa*/ 	.short	(.L_29 - .L_28)
.L_28:
        /*00ac*/ 	.word	0x00000000
        /*00b0*/ 	.short	0x0003
        /*00b2*/ 	.short	0x0018
        /*00b4*/ 	.byte	0x00, 0xf0, 0x11, 0x00


	//----- nvinfo : EIATTR_KPARAM_INFO
	.align		4
.L_29:
        /*00b8*/ 	.byte	0x04, 0x17
        /*00ba*/ 	.short	(.L_31 - .L_30)
.L_30:
        /*00bc*/ 	.word	0x00000000
        /*00c0*/ 	.short	0x0002
        /*00c2*/ 	.short	0x0010
        /*00c4*/ 	.byte	0x00, 0xf4, 0x21, 0x00


	//----- nvinfo : EIATTR_KPARAM_INFO
	.align		4
.L_31:
        /*00c8*/ 	.byte	0x04, 0x17
        /*00ca*/ 	.short	(.L_33 - .L_32)
.L_32:
        /*00cc*/ 	.word	0x00000000
        /*00d0*/ 	.short	0x0001
        /*00d2*/ 	.short	0x0008
        /*00d4*/ 	.byte	0x00, 0xf4, 0x21, 0x00


	//----- nvinfo : EIATTR_KPARAM_INFO
	.align		4
.L_33:
        /*00d8*/ 	.byte	0x04, 0x17
        /*00da*/ 	.short	(.L_35 - .L_34)
.L_34:
        /*00dc*/ 	.word	0x00000000
        /*00e0*/ 	.short	0x0000
        /*00e2*/ 	.short	0x0000
        /*00e4*/ 	.byte	0x00, 0xf4, 0x21, 0x00


	//----- nvinfo : EIATTR_SPARSE_MMA_MASK
	.align		4
.L_35:
        /*00e8*/ 	.byte	0x03, 0x50
        /*00ea*/ 	.short	0x0000


	//----- nvinfo : EIATTR_MAXREG_COUNT
	.align		4
        /*00ec*/ 	.byte	0x03, 0x1b
        /*00ee*/ 	.short	0x00ff


	//----- nvinfo : EIATTR_NUM_BARRIERS
	.align		4
        /*00f0*/ 	.byte	0x02, 0x4c
        /*00f2*/ 	.byte	0x01
	.zero		1


	//----- nvinfo : EIATTR_VRC_CTA_INIT_COUNT
	.align		4
        /*00f4*/ 	.byte	0x02, 0x4a
	.zero		1
	.zero		1


	//----- nvinfo : EIATTR_EXIT_INSTR_OFFSETS
	.align		4
        /*00f8*/ 	.byte	0x04, 0x1c
        /*00fa*/ 	.short	(.L_37 - .L_36)


	//   ....[0]....
.L_36:
        /*00fc*/ 	.word	0x00007230


	//   ....[1]....
        /*0100*/ 	.word	0x00007260


	//----- nvinfo : EIATTR_REQNTID
	.align		4
.L_37:
        /*0104*/ 	.byte	0x04, 0x10
        /*0106*/ 	.short	(.L_39 - .L_38)
.L_38:
        /*0108*/ 	.word	0x00000080
        /*010c*/ 	.word	0x00000001
        /*0110*/ 	.word	0x00000001


	//----- nvinfo : EIATTR_CBANK_PARAM_SIZE
	.align		4
.L_39:
        /*0114*/ 	.byte	0x03, 0x19
        /*0116*/ 	.short	0x0050


	//----- nvinfo : EIATTR_PARAM_CBANK
	.align		4
        /*0118*/ 	.byte	0x04, 0x0a
        /*011a*/ 	.short	(.L_41 - .L_40)
	.align		4
.L_40:
        /*011c*/ 	.word	index@(.nv.constant0.matmul_kernel)
        /*0120*/ 	.short	0x0380
        /*0122*/ 	.short	0x0050


	//----- nvinfo : EIATTR_SW_WAR
	.align		4
.L_41:
        /*0124*/ 	.byte	0x04, 0x36
        /*0126*/ 	.short	(.L_43 - .L_42)
.L_42:
        /*0128*/ 	.word	0x00000008
.L_43:


//--------------------- .nv.compat                --------------------------
	.section	.nv.compat,"",@"SHT_CUDA_COMPAT_INFO"
	.align	4
        /*0000*/ 	.byte	0x02, 0x02, 0x01, 0x00, 0x02, 0x05, 0x05, 0x00, 0x02, 0x03, 0x00, 0x00, 0x02, 0x06, 0x01, 0x00


//--------------------- .nv.callgraph             --------------------------
	.section	.nv.callgraph,"",@"SHT_CUDA_CALLGRAPH"
	.align	4
	.sectionentsize	8
	.align		4
        /*0000*/ 	.word	0x00000000
	.align		4
        /*0004*/ 	.word	0xffffffff
	.align		4
        /*0008*/ 	.word	0x00000000
	.align		4
        /*000c*/ 	.word	0xfffffffe
	.align		4
        /*0010*/ 	.word	0x00000000
	.align		4
        /*0014*/ 	.word	0xfffffffd
	.align		4
        /*0018*/ 	.word	0x00000000
	.align		4
        /*001c*/ 	.word	0xfffffffc


//--------------------- .text.matmul_kernel       --------------------------
	.section	.text.matmul_kernel,"ax",@progbits
	.align	128
        .global         matmul_kernel
        .type           matmul_kernel,@function
        .size           matmul_kernel,(.L_x_4 - matmul_kernel)
        .other          matmul_kernel,@"STO_CUDA_ENTRY STV_DEFAULT"
matmul_kernel:
.text.matmul_kernel:
[----:B------:R-:W0:Y:S08]  /*0000*/  LDC R1, c[0x0][0x37c] ;  /* 0x0000df00ff017b82 */ /* 0x000e300000000800 */
[----:B------:R-:W1:Y:S01]  /*0010*/  LDC.64 R48, c[0x0][0x398] ;  /* 0x0000e600ff307b82 */ /* 0x000e620000000a00 */
[----:B------:R-:W2:Y:S01]  /*0020*/  S2R R5, SR_CTAID.X ;  /* 0x0000000000057919 */ /* 0x000ea20000002500 */
[----:B------:R-:W3:Y:S01]  /*0030*/  LDCU UR4, c[0x0][0x3a0] ;  /* 0x00007400ff0477ac */ /* 0x000ee20008000800 */
[----:B------:R-:W-:Y:S01]  /*0040*/  UMOV UR5, 0x400 ;  /* 0x0000040000057882 */ /* 0x000fe20000000000 */
[----:B------:R-:W4:Y:S04]  /*0050*/  LDCU.64 UR8, c[0x0][0x358] ;  /* 0x00006b00ff0877ac */ /* 0x000f280008000a00 */
[----:B------:R-:W5:Y:S01]  /*0060*/  S2UR UR6, SR_CgaCtaId ;  /* 0x00000000000679c3 */ /* 0x000f620000008800 */
[----:B------:R-:W0:Y:S01]  /*0070*/  LDCU UR7, c[0x0][0x3a0] ;  /* 0x00007400ff0777ac */ /* 0x000e220008000800 */
[----:B---3--:R-:W-:Y:S01]  /*0080*/  UIADD3 UR4, UPT, UPT, UR4, 0x3f, URZ ;  /* 0x0000003f04047890 */ /* 0x008fe2000fffe0ff */
[----:B-1----:R-:W-:-:S03]  /*0090*/  VIADD R0, R49, 0x7f ;  /* 0x0000007f31007836 */ /* 0x002fc60000000000 */
[----:B------:R-:W-:Y:S02]  /*00a0*/  UISETP.GT.AND UP0, UPT, UR4, 0x3f, UPT ;  /* 0x0000003f0400788c */ /* 0x000fe4000bf04270 */
[----:B------:R-:W-:Y:S01]  /*00b0*/  SHF.R.S32.HI R3, RZ, 0x1f, R0 ;  /* 0x0000001fff037819 */ /* 0x000fe20000011400 */
[----:B-----5:R-:W-:-:S03]  /*00c0*/  ULEA UR5, UR6, UR5, 0x18 ;  /* 0x0000000506057291 */ /* 0x020fc6000f8ec0ff */
[----:B------:R-:W-:Y:S02]  /*00d0*/  LEA.HI R3, R3, R0, RZ, 0x7 ;  /* 0x0000000003037211 */ /* 0x000fe400078f38ff */
[----:B--2---:R-:W-:Y:S02]  /*00e0*/  IABS R8, R5 ;  /* 0x0000000500087213 */ /* 0x004fe40000000000 */
[----:B------:R-:W-:-:S05]  /*00f0*/  SHF.R.S32.HI R3, RZ, 0x7, R3 ;  /* 0x00000007ff037819 */ /* 0x000fca0000011403 */
[----:B------:R-:W-:-:S05]  /*0100*/  IMAD.SHL.U32 R4, R3, 0x8, RZ ;  /* 0x0000000803047824 */ /* 0x000fca00078e00ff */
[-C--:B------:R-:W-:Y:S02]  /*0110*/  IABS R7, R4.reuse ;  /* 0x0000000400077213 */ /* 0x080fe40000000000 */
[----:B------:R-:W-:Y:S02]  /*0120*/  IABS R10, R4 ;  /* 0x00000004000a7213 */ /* 0x000fe40000000000 */
[----:B------:R-:W1:Y:S08]  /*0130*/  I2F.RP R0, R7 ;  /* 0x0000000700007306 */ /* 0x000e700000209400 */
[----:B-1----:R-:W1:Y:S02]  /*0140*/  MUFU.RCP R0, R0 ;  /* 0x0000000000007308 */ /* 0x002e640000001000 */
[----:B-1----:R-:W-:-:S02]  /*0150*/  VIADD R2, R0, 0xffffffe ;  /* 0x0ffffffe00027836 */ /* 0x002fc40000000000 */
[----:B------:R-:W-:-:S04]  /*0160*/  IMAD.MOV R0, RZ, RZ, -R10 ;  /* 0x000000ffff007224 */ /* 0x000fc800078e0a0a */
[----:B------:R1:W2:Y:S02]  /*0170*/  F2I.FTZ.U32.TRUNC.NTZ R3, R2 ;  /* 0x0000000200037305 */ /* 0x0002a4000021f000 */
[----:B-1----:R-:W-:Y:S02]  /*0180*/  IMAD.MOV.U32 R2, RZ, RZ, RZ ;  /* 0x000000ffff027224 */ /* 0x002fe400078e00ff */
[----:B--2---:R-:W-:-:S04]  /*0190*/  IMAD.MOV R6, RZ, RZ, -R3 ;  /* 0x000000ffff067224 */ /* 0x004fc800078e0a03 */
[----:B------:R-:W-:Y:S02]  /*01a0*/  IMAD R9, R6, R7, RZ ;  /* 0x0000000706097224 */ /* 0x000fe400078e02ff */
[----:B------:R-:W-:Y:S02]  /*01b0*/  IMAD.MOV.U32 R6, RZ, RZ, R8 ;  /* 0x000000ffff067224 */ /* 0x000fe400078e0008 */
[----:B------:R-:W-:-:S06]  /*01c0*/  IMAD.HI.U32 R3, R3, R9, R2 ;  /* 0x0000000903037227 */ /* 0x000fcc00078e0002 */
[----:B------:R-:W-:-:S04]  /*01d0*/  IMAD.HI.U32 R3, R3, R6, RZ ;  /* 0x0000000603037227 */ /* 0x000fc800078e00ff */
[----:B------:R-:W-:-:S05]  /*01e0*/  IMAD R0, R3, R0, R6 ;  /* 0x0000000003007224 */ /* 0x000fca00078e0206 */
[----:B------:R-:W-:-:S13]  /*01f0*/  ISETP.GT.U32.AND P1, PT, R7, R0, PT ;  /* 0x000000000700720c */ /* 0x000fda0003f24070 */
[----:B------:R-:W-:Y:S02]  /*0200*/  @!P1 IMAD.IADD R0, R0, 0x1, -R7 ;  /* 0x0000000100009824 */ /* 0x000fe400078e0a07 */
[----:B------:R-:W-:Y:S01]  /*0210*/  @!P1 VIADD R3, R3, 0x1 ;  /* 0x0000000103039836 */ /* 0x000fe20000000000 */
[----:B------:R-:W-:Y:S02]  /*0220*/  ISETP.NE.AND P1, PT, R4, RZ, PT ;  /* 0x000000ff0400720c */ /* 0x000fe40003f25270 */
[----:B------:R-:W-:Y:S02]  /*0230*/  ISETP.GE.U32.AND P0, PT, R0, R7, PT ;  /* 0x000000070000720c */ /* 0x000fe40003f06070 */
[----:B------:R-:W-:-:S04]  /*0240*/  LOP3.LUT R0, R5, R4, RZ, 0x3c, !PT ;  /* 0x0000000405007212 */ /* 0x000fc800078e3cff */
[----:B------:R-:W-:Y:S01]  /*0250*/  ISETP.GE.AND P2, PT, R0, RZ, PT ;  /* 0x000000ff0000720c */ /* 0x000fe20003f46270 */
[----:B------:R-:W-:-:S06]  /*0260*/  VIADD R0, R48, 0xf ;  /* 0x0000000f30007836 */ /* 0x000fcc0000000000 */
[----:B------:R-:W-:-:S04]  /*0270*/  @P0 VIADD R3, R3, 0x1 ;  /* 0x0000000103030836 */ /* 0x000fc80000000000 */
[----:B------:R-:W-:Y:S01]  /*0280*/  IMAD.MOV.U32 R2, RZ, RZ, R3 ;  /* 0x000000ffff027224 */ /* 0x000fe200078e0003 */
[----:B------:R-:W-:-:S03]  /*0290*/  SHF.R.S32.HI R3, RZ, 0x1f, R0 ;  /* 0x0000001fff037819 */ /* 0x000fc60000011400 */
[----:B------:R-:W-:Y:S01]  /*02a0*/  @!P2 IMAD.MOV R2, RZ, RZ, -R2 ;  /* 0x000000ffff02a224 */ /* 0x000fe200078e0a02 */
[----:B------:R-:W-:Y:S02]  /*02b0*/  @!P1 LOP3.LUT R2, RZ, R4, RZ, 0x33, !PT ;  /* 0x00000004ff029212 */ /* 0x000fe400078e33ff */
[----:B------:R-:W-:-:S03]  /*02c0*/  LEA.HI R3, R3, R0, RZ, 0x4 ;  /* 0x0000000003037211 */ /* 0x000fc600078f20ff */
[----:B------:R-:W-:Y:S02]  /*02d0*/  IMAD.SHL.U32 R6, R2, 0x8, RZ ;  /* 0x0000000802067824 */ /* 0x000fe400078e00ff */
[----:B------:R-:W-:-:S03]  /*02e0*/  IMAD.MOV R2, RZ, RZ, -R2 ;  /* 0x000000ffff027224 */ /* 0x000fc600078e0a02 */
[----:B------:R-:W-:Y:S01]  /*02f0*/  LEA.HI.SX32 R3, R3, -R6, 0x1c ;  /* 0x8000000603037211 */ /* 0x000fe200078fe2ff */
[----:B------:R-:W-:-:S03]  /*0300*/  IMAD R11, R4, R2, R5 ;  /* 0x00000002040b7224 */ /* 0x000fc600078e0205 */
[----:B------:R-:W-:-:S04]  /*0310*/  VIMNMX R8, PT, PT, R3, 0x8, PT ;  /* 0x0000000803087848 */ /* 0x000fc80003fe0100 */
[-C--:B------:R-:W-:Y:S02]  /*0320*/  IABS R7, R8.reuse ;  /* 0x0000000800077213 */ /* 0x080fe40000000000 */
[----:B------:R-:W-:Y:S02]  /*0330*/  IABS R4, R8 ;  /* 0x0000000800047213 */ /* 0x000fe40000000000 */
[----:B------:R-:W1:Y:S08]  /*0340*/  I2F.RP R0, R7 ;  /* 0x0000000700007306 */ /* 0x000e700000209400 */
[----:B-1----:R-:W1:Y:S02]  /*0350*/  MUFU.RCP R0, R0 ;  /* 0x0000000000007308 */ /* 0x002e640000001000 */
[----:B-1----:R-:W-:-:S02]  /*0360*/  VIADD R3, R0, 0xffffffe ;  /* 0x0ffffffe00037836 */ /* 0x002fc40000000000 */
[----:B------:R-:W-:-:S04]  /*0370*/  IMAD.MOV R0, RZ, RZ, -R4 ;  /* 0x000000ffff007224 */ /* 0x000fc800078e0a04 */
[----:B------:R-:W1:Y:S02]  /*0380*/  F2I.FTZ.U32.TRUNC.NTZ R3, R3 ;  /* 0x0000000300037305 */ /* 0x000e64000021f000 */
[----:B-1----:R-:W-:-:S04]  /*0390*/  IMAD.MOV R9, RZ, RZ, -R3 ;  /* 0x000000ffff097224 */ /* 0x002fc800078e0a03 */
[----:B------:R-:W-:Y:S01]  /*03a0*/  IMAD.MOV.U32 R2, RZ, RZ, R9 ;  /* 0x000000ffff027224 */ /* 0x000fe200078e0009 */
[----:B------:R-:W-:-:S03]  /*03b0*/  IABS R9, R11 ;  /* 0x0000000b00097213 */ /* 0x000fc60000000000 */
[----:B------:R-:W-:Y:S02]  /*03c0*/  IMAD R5, R2, R7, RZ ;  /* 0x0000000702057224 */ /* 0x000fe400078e02ff */
[----:B------:R-:W-:-:S04]  /*03d0*/  IMAD.MOV.U32 R2, RZ, RZ, RZ ;  /* 0x000000ffff027224 */ /* 0x000fc800078e00ff */
[----:B------:R-:W-:Y:S01]  /*03e0*/  IMAD.HI.U32 R2, R3, R5, R2 ;  /* 0x0000000503027227 */ /* 0x000fe200078e0002 */
[----:B------:R-:W-:-:S04]  /*03f0*/  LOP3.LUT R3, R11, R8, RZ, 0x3c, !PT ;  /* 0x000000080b037212 */ /* 0x000fc800078e3cff */
[----:B------:R-:W-:Y:S01]  /*0400*/  ISETP.GE.AND P2, PT, R3, RZ, PT ;  /* 0x000000ff0300720c */ /* 0x000fe20003f46270 */
[----:B------:R-:W-:-:S04]  /*0410*/  IMAD.HI.U32 R2, R2, R9, RZ ;  /* 0x0000000902027227 */ /* 0x000fc800078e00ff */
[----:B------:R-:W-:-:S05]  /*0420*/  IMAD R0, R2, R0, R9 ;  /* 0x0000000002007224 */ /* 0x000fca00078e0209 */
[----:B------:R-:W-:-:S13]  /*0430*/  ISETP.GT.U32.AND P1, PT, R7, R0, PT ;  /* 0x000000000700720c */ /* 0x000fda0003f24070 */
[----:B------:R-:W-:Y:S02]  /*0440*/  @!P1 IMAD.IADD R0, R0, 0x1, -R7 ;  /* 0x0000000100009824 */ /* 0x000fe400078e0a07 */
[----:B------:R-:W-:Y:S01]  /*0450*/  @!P1 VIADD R2, R2, 0x1 ;  /* 0x0000000102029836 */ /* 0x000fe20000000000 */
[----:B------:R-:W-:Y:S02]  /*0460*/  ISETP.NE.AND P1, PT, R8, RZ, PT ;  /* 0x000000ff0800720c */ /* 0x000fe40003f25270 */
[----:B------:R-:W-:Y:S02]  /*0470*/  ISETP.GE.U32.AND P0, PT, R0, R7, PT ;  /* 0x000000070000720c */ /* 0x000fe40003f06070 */
[----:B------:R-:W1:Y:S11]  /*0480*/  S2R R0, SR_TID.X ;  /* 0x0000000000007919 */ /* 0x000e760000002100 */
[----:B------:R-:W-:-:S04]  /*0490*/  @P0 VIADD R2, R2, 0x1 ;  /* 0x0000000102020836 */ /* 0x000fc80000000000 */
[----:B------:R-:W-:Y:S01]  /*04a0*/  @!P2 IMAD.MOV R2, RZ, RZ, -R2 ;  /* 0x000000ffff02a224 */ /* 0x000fe200078e0a02 */
[----:B------:R-:W-:-:S05]  /*04b0*/  @!P1 LOP3.LUT R2, RZ, R8, RZ, 0x33, !PT ;  /* 0x00000008ff029212 */ /* 0x000fca00078e33ff */
[----:B------:R-:W-:Y:S02]  /*04c0*/  IMAD.MOV R3, RZ, RZ, -R2 ;  /* 0x000000ffff037224 */ /* 0x000fe400078e0a02 */
[----:B------:R-:W-:Y:S02]  /*04d0*/  IMAD.SHL.U32 R170, R2, 0x80, RZ ;  /* 0x0000008002aa7824 */ /* 0x000fe400078e00ff */
[----:B------:R-:W-:-:S04]  /*04e0*/  IMAD R3, R8, R3, R11 ;  /* 0x0000000308037224 */ /* 0x000fc800078e020b */
[----:B------:R-:W-:Y:S01]  /*04f0*/  IMAD.IADD R3, R6, 0x1, R3 ;  /* 0x0000000106037824 */ /* 0x000fe200078e0203 */
[----:B-1----:R-:W-:Y:S02]  /*0500*/  SHF.R.U32.HI R182, RZ, 0x4, R0 ;  /* 0x00000004ffb67819 */ /* 0x002fe40000011600 */
[----:B------:R-:W-:Y:S02]  /*0510*/  LOP3.LUT R4, R0, 0xf, RZ, 0xc0, !PT ;  /* 0x0000000f00047812 */ /* 0x000fe400078ec0ff */
[----:B------:R-:W-:Y:S02]  /*0520*/  SGXT.U32 R182, R182, 0x3 ;  /* 0x00000003b6b6781a */ /* 0x000fe40000000000 */
[----:B------:R-:W-:Y:S01]  /*0530*/  LEA.HI R183, R0, 0x38, RZ, 0x1c ;  /* 0x0000003800b77811 */ /* 0x000fe200078fe0ff */
[----:B------:R-:W-:Y:S01]  /*0540*/  IMAD R171, R3, 0x10, R4 ;  /* 0x0000001003ab7824 */ /* 0x000fe200078e0204 */
[C---:B------:R-:W-:Y:S02]  /*0550*/  LOP3.LUT R176, R182.reuse, 0x8, RZ, 0xfc, !PT ;  /* 0x00000008b6b07812 */ /* 0x040fe400078efcff */
[----:B------:R-:W-:-:S02]  /*0560*/  LOP3.LUT R175, R182, 0x10, RZ, 0xfc, !PT ;  /* 0x00000010b6af7812 */ /* 0x000fc400078efcff */
[C---:B------:R-:W-:Y:S02]  /*0570*/  LOP3.LUT R174, R182.reuse, 0x18, RZ, 0xfc, !PT ;  /* 0x00000018b6ae7812 */ /* 0x040fe400078efcff */
[C---:B------:R-:W-:Y:S02]  /*0580*/  LOP3.LUT R173, R182.reuse, 0x20, RZ, 0xfc, !PT ;  /* 0x00000020b6ad7812 */ /* 0x040fe400078efcff */
[C---:B------:R-:W-:Y:S02]  /*0590*/  LOP3.LUT R172, R182.reuse, 0x28, RZ, 0xfc, !PT ;  /* 0x00000028b6ac7812 */ /* 0x040fe400078efcff */
[----:B------:R-:W-:Y:S01]  /*05a0*/  LOP3.LUT R181, R182, 0x30, RZ, 0xfc, !PT ;  /* 0x00000030b6b57812 */ /* 0x000fe200078efcff */
[----:B0---4-:R-:W-:Y:S06]  /*05b0*/  BRA.U UP0, `(.L_x_0) ;  /* 0x00000001001c7547 */ /* 0x011fec000b800000 */
[----:B------:R-:W-:Y:S01]  /*05c0*/  IMAD.SHL.U32 R0, R0, 0x20, RZ ;  /* 0x0000002000007824 */ /* 0x000fe200078e00ff */
[----:B------:R-:W-:Y:S02]  /*05d0*/  CS2R R76, SRZ ;  /* 0x00000000004c7805 */ /* 0x000fe4000001ff00 */
[----:B------:R-:W-:Y:S02]  /*05e0*/  CS2R R4, SRZ ;  /* 0x0000000000047805 */ /* 0x000fe4000001ff00 */
[----:B------:R-:W-:Y:S02]  /*05f0*/  CS2R R78, SRZ ;  /* 0x00000000004e7805 */ /* 0x000fe4000001ff00 */
[----:B------:R-:W-:Y:S02]  /*0600*/  CS2R R2, SRZ ;  /* 0x0000000000027805 */ /* 0x000fe4000001ff00 */
[----:B------:R-:W-:Y:S01]  /*0610*/  LOP3.LUT R0, R0, 0x60, RZ, 0xc0, !PT ;  /* 0x0000006000007812 */ /* 0x000fe200078ec0ff */
[----:B------:R-:W-:Y:S06]  /*0620*/  BRA `(.L_x_1) ;  /* 0x0000006000dc7947 */ /* 0x000fec0003800000 */
.L_x_0:
[----:B------:R-:W-:Y:S01]  /*0630*/  IABS R2, R49 ;  /* 0x0000003100027213 */ /* 0x000fe20000000000 */
[----:B------:R-:W0:Y:S01]  /*0640*/  LDCU UR10, c[0x0][0x3a4] ;  /* 0x00007480ff0a77ac */ /* 0x000e220008000800 */
[----:B------:R-:W-:Y:S01]  /*0650*/  SHF.R.U32.HI R3, RZ, 0x6, R0 ;  /* 0x00000006ff037819 */ /* 0x000fe20000011600 */
[----:B------:R-:W1:Y:S01]  /*0660*/  LDC R177, c[0x0][0x3a8] ;  /* 0x0000ea00ffb17b82 */ /* 0x000e620000000800 */
[----:B------:R-:W2:Y:S01]  /*0670*/  I2F.RP R7, R2 ;  /* 0x0000000200077306 */ /* 0x000ea20000209400 */
[----:B------:R-:W-:Y:S01]  /*0680*/  IABS R93, R48 ;  /* 0x00000030005d7213 */ /* 0x000fe20000000000 */
[----:B------:R-:W3:Y:S01]  /*0690*/  LDCU UR6, c[0x0][0x3b0] ;  /* 0x00007600ff0677ac */ /* 0x000ee20008000800 */
[----:B------:R-:W-:Y:S02]  /*06a0*/  SGXT.U32 R3, R3, 0x1 ;  /* 0x000000010303781a */ /* 0x000fe40000000000 */
[----:B------:R-:W-:Y:S01]  /*06b0*/  CS2R R94, SRZ ;  /* 0x00000000005e7805 */ /* 0x000fe2000001ff00 */
[----:B------:R-:W4:Y:S01]  /*06c0*/  LDCU.128 UR12, c[0x0][0x380] ;  /* 0x00007000ff0c77ac */ /* 0x000f220008000c00 */
[----:B------:R-:W-:Y:S01]  /*06d0*/  LOP3.LUT R3, R170, R3, RZ, 0xfc, !PT ;  /* 0x00000003aa037212 */ /* 0x000fe200078efcff */
[----:B------:R-:W5:Y:S03]  /*06e0*/  I2F.RP R60, R93 ;  /* 0x0000005d003c7306 */ /* 0x000f660000209400 */
[----:B------:R-:W-:-:S02]  /*06f0*/  LOP3.LUT R6, R3, 0x7e, RZ, 0xfc, !PT ;  /* 0x0000007e03067812 */ /* 0x000fc400078efcff */
[C---:B------:R-:W-:Y:S02]  /*0700*/  LOP3.LUT R8, R3.reuse, 0x7c, RZ, 0xfc, !PT ;  /* 0x0000007c03087812 */ /* 0x040fe400078efcff */
[----:B------:R-:W-:Y:S01]  /*0710*/  IABS R10, R6 ;  /* 0x00000006000a7213 */ /* 0x000fe20000000000 */
[----:B--2---:R-:W2:Y:S01]  /*0720*/  MUFU.RCP R7, R7 ;  /* 0x0000000700077308 */ /* 0x004ea20000001000 */
[C---:B------:R-:W-:Y:S02]  /*0730*/  LOP3.LUT R13, R3.reuse, 0x7a, RZ, 0xfc, !PT ;  /* 0x0000007a030d7812 */ /* 0x040fe400078efcff */
[C---:B------:R-:W-:Y:S02]  /*0740*/  LOP3.LUT R14, R3.reuse, 0x78, RZ, 0xfc, !PT ;  /* 0x00000078030e7812 */ /* 0x040fe400078efcff */
[----:B------:R-:W-:Y:S02]  /*0750*/  IABS R11, R13 ;  /* 0x0000000d000b7213 */ /* 0x000fe40000000000 */
[----:B------:R-:W-:Y:S01]  /*0760*/  ISETP.GE.AND P5, PT, R6, RZ, PT ;  /* 0x000000ff0600720c */ /* 0x000fe20003fa6270 */
[----:B-----5:R-:W-:Y:S01]  /*0770*/  MUFU.RCP R60, R60 ;  /* 0x0000003c003c7308 */ /* 0x020fe20000001000 */
[----:B------:R-:W-:Y:S01]  /*0780*/  LOP3.LUT R15, R3, 0x76, RZ, 0xfc, !PT ;  /* 0x00000076030f7812 */ /* 0x000fe200078efcff */
[-C--:B-1----:R-:W-:Y:S01]  /*0790*/  IMAD R183, R183, R177.reuse, RZ ;  /* 0x000000b1b7b77224 */ /* 0x082fe200078e02ff */
[----:B------:R-:W-:Y:S01]  /*07a0*/  ISETP.GE.AND P6, PT, R13, RZ, PT ;  /* 0x000000ff0d00720c */ /* 0x000fe20003fc6270 */
[----:B------:R-:W-:Y:S01]  /*07b0*/  IMAD R182, R182, R177, RZ ;  /* 0x000000b1b6b67224 */ /* 0x000fe200078e02ff */
[----:B------:R-:W-:Y:S01]  /*07c0*/  IABS R12, R15 ;  /* 0x0000000f000c7213 */ /* 0x000fe20000000000 */
[-C--:B------:R-:W-:Y:S01]  /*07d0*/  IMAD R181, R181, R177.reuse, RZ ;  /* 0x000000b1b5b57224 */ /* 0x080fe200078e02ff */
[----:B------:R-:W-:Y:S01]  /*07e0*/  ISETP.GE.AND P4, PT, R14, RZ, PT ;  /* 0x000000ff0e00720c */ /* 0x000fe20003f86270 */
[-C--:B------:R-:W-:Y:S01]  /*07f0*/  IMAD R172, R172, R177.reuse, RZ ;  /* 0x000000b1acac7224 */ /* 0x080fe200078e02ff */
[----:B------:R-:W-:Y:S01]  /*0800*/  LOP3.LUT R19, R3, 0x6e, RZ, 0xfc, !PT ;  /* 0x0000006e03137812 */ /* 0x000fe200078efcff */
[----:B--2---:R-:W-:Y:S01]  /*0810*/  VIADD R4, R7, 0xffffffe ;  /* 0x0ffffffe07047836 */ /* 0x004fe20000000000 */
[----:B------:R-:W-:Y:S01]  /*0820*/  LOP3.LUT R18, R3, 0x70, RZ, 0xfc, !PT ;  /* 0x0000007003127812 */ /* 0x000fe200078efcff */
[----:B------:R-:W-:Y:S01]  /*0830*/  IMAD R173, R173, R177, RZ ;  /* 0x000000b1adad7224 */ /* 0x000fe200078e02ff */
[----:B------:R-:W-:Y:S01]  /*0840*/  IABS R17, R19 ;  /* 0x0000001300117213 */ /* 0x000fe20000000000 */
[----:B------:R1:W2:Y:S01]  /*0850*/  F2I.FTZ.U32.TRUNC.NTZ R5, R4 ;  /* 0x0000000400057305 */ /* 0x0002a2000021f000 */
[----:B------:R-:W-:Y:S01]  /*0860*/  IABS R16, R18 ;  /* 0x0000001200107213 */ /* 0x000fe20000000000 */
[-C--:B------:R-:W-:Y:S01]  /*0870*/  IMAD R174, R174, R177.reuse, RZ ;  /* 0x000000b1aeae7224 */ /* 0x080fe200078e02ff */
[----:B------:R-:W-:Y:S01]  /*0880*/  LOP3.LUT R24, R3, 0x6c, RZ, 0xfc, !PT ;  /* 0x0000006c03187812 */ /* 0x000fe200078efcff */
[-C--:B------:R-:W-:Y:S01]  /*0890*/  IMAD R175, R175, R177.reuse, RZ ;  /* 0x000000b1afaf7224 */ /* 0x080fe200078e02ff */
[C---:B------:R-:W-:Y:S01]  /*08a0*/  LOP3.LUT R25, R3.reuse, 0x6a, RZ, 0xfc, !PT ;  /* 0x0000006a03197812 */ /* 0x040fe200078efcff */
[----:B------:R-:W-:Y:S01]  /*08b0*/  IMAD R176, R176, R177, RZ ;  /* 0x000000b1b0b07224 */ /* 0x000fe200078e02ff */
[----:B------:R-:W-:Y:S01]  /*08c0*/  LOP3.LUT R28, R3, 0x64, RZ, 0xfc, !PT ;  /* 0x00000064031c7812 */ /* 0x000fe200078efcff */
[----:B------:R-:W-:Y:S01]  /*08d0*/  IMAD.SHL.U32 R177, R177, 0x40, RZ ;  /* 0x00000040b1b17824 */ /* 0x000fe200078e00ff */
[C---:B------:R-:W-:Y:S01]  /*08e0*/  LOP3.LUT R26, R3.reuse, 0x68, RZ, 0xfc, !PT ;  /* 0x00000068031a7812 */ /* 0x040fe200078efcff */
[----:B-1----:R-:W-:Y:S01]  /*08f0*/  IMAD.MOV.U32 R4, RZ, RZ, RZ ;  /* 0x000000ffff047224 */ /* 0x002fe200078e00ff */
[----:B------:R-:W-:-:S02]  /*0900*/  LOP3.LUT R27, R3, 0x66, RZ, 0xfc, !PT ;  /* 0x00000066031b7812 */ /* 0x000fc400078efcff */
[----:B------:R-:W-:Y:S01]  /*0910*/  IABS R23, R28 ;  /* 0x0000001c00177213 */ /* 0x000fe20000000000 */
[--C-:B--2---:R-:W-:Y:S01]  /*0920*/  IMAD.MOV R9, RZ, RZ, -R5.reuse ;  /* 0x000000ffff097224 */ /* 0x104fe200078e0a05 */
[----:B------:R-:W-:Y:S02]  /*0930*/  IABS R20, R26 ;  /* 0x0000001a00147213 */ /* 0x000fe40000000000 */
[----:B------:R-:W-:Y:S01]  /*0940*/  IABS R22, R27 ;  /* 0x0000001b00167213 */ /* 0x000fe20000000000 */
[----:B------:R-:W-:Y:S01]  /*0950*/  IMAD R9, R9, R2, RZ ;  /* 0x0000000209097224 */ /* 0x000fe200078e02ff */
[C---:B------:R-:W-:Y:S02]  /*0960*/  LOP3.LUT R29, R3.reuse, 0x62, RZ, 0xfc, !PT ;  /* 0x00000062031d7812 */ /* 0x040fe400078efcff */
[----:B------:R-:W-:Y:S01]  /*0970*/  LOP3.LUT R30, R3, 0x60, RZ, 0xfc, !PT ;  /* 0x00000060031e7812 */ /* 0x000fe200078efcff */
[----:B------:R-:W-:Y:S01]  /*0980*/  IMAD.HI.U32 R7, R5, R9, R4 ;  /* 0x0000000905077227 */ /* 0x000fe200078e0004 */
[----:B------:R-:W-:-:S02]  /*0990*/  LOP3.LUT R34, R3, 0x50, RZ, 0xfc, !PT ;  /* 0x0000005003227812 */ /* 0x000fc400078efcff */
[C---:B------:R-:W-:Y:S01]  /*09a0*/  LOP3.LUT R33, R3.reuse, 0x52, RZ, 0xfc, !PT ;  /* 0x0000005203217812 */ /* 0x040fe200078efcff */
[----:B------:R-:W-:Y:S01]  /*09b0*/  IMAD.MOV.U32 R9, RZ, RZ, R10 ;  /* 0x000000ffff097224 */ /* 0x000fe200078e000a */
[----:B------:R-:W-:Y:S02]  /*09c0*/  IABS R10, R8 ;  /* 0x00000008000a7213 */ /* 0x000fe40000000000 */
[----:B------:R-:W-:Y:S01]  /*09d0*/  LOP3.LUT R35, R3, 0x4e, RZ, 0xfc, !PT ;  /* 0x0000004e03237812 */ /* 0x000fe200078efcff */
[C---:B------:R-:W-:Y:S01]  /*09e0*/  IMAD.HI.U32 R4, R7.reuse, R9, RZ ;  /* 0x0000000907047227 */ /* 0x040fe200078e00ff */
[----:B------:R-:W-:Y:S02]  /*09f0*/  IABS R31, R34 ;  /* 0x00000022001f7213 */ /* 0x000fe40000000000 */
[----:B------:R-:W-:Y:S01]  /*0a00*/  IABS R32, R35 ;  /* 0x0000002300207213 */ /* 0x000fe20000000000 */
[----:B------:R-:W-:Y:S01]  /*0a10*/  IMAD.HI.U32 R5, R7, R10, RZ ;  /* 0x0000000a07057227 */ /* 0x000fe200078e00ff */
[----:B------:R-:W-:-:S02]  /*0a20*/  LOP3.LUT R36, R3, 0x4c, RZ, 0xfc, !PT ;  /* 0x0000004c03247812 */ /* 0x000fc400078efcff */
[C---:B------:R-:W-:Y:S01]  /*0a30*/  LOP3.LUT R40, R3.reuse, 0x46, RZ, 0xfc, !PT ;  /* 0x0000004603287812 */ /* 0x040fe200078efcff */
[----:B------:R-:W-:Y:S01]  /*0a40*/  IMAD.MOV R5, RZ, RZ, -R5 ;  /* 0x000000ffff057224 */ /* 0x000fe200078e0a05 */
[C---:B------:R-:W-:Y:S01]  /*0a50*/  LOP3.LUT R41, R3.reuse, 0x44, RZ, 0xfc, !PT ;  /* 0x0000004403297812 */ /* 0x040fe200078efcff */
[----:B------:R-:W-:Y:S01]  /*0a60*/  IMAD.MOV R4, RZ, RZ, -R4 ;  /* 0x000000ffff047224 */ /* 0x000fe200078e0a04 */
[----:B------:R-:W-:Y:S01]  /*0a70*/  IABS R37, R40 ;  /* 0x0000002800257213 */ /* 0x000fe20000000000 */
[C---:B------:R-:W-:Y:S01]  /*0a80*/  IMAD R5, R2.reuse, R5, R10 ;  /* 0x0000000502057224 */ /* 0x040fe200078e020a */
[----:B------:R-:W-:Y:S01]  /*0a90*/  IABS R38, R41 ;  /* 0x0000002900267213 */ /* 0x000fe20000000000 */
[C---:B------:R-:W-:Y:S01]  /*0aa0*/  IMAD R4, R2.reuse, R4, R9 ;  /* 0x0000000402047224 */ /* 0x040fe200078e0209 */
[----:B------:R-:W-:Y:S01]  /*0ab0*/  LOP3.LUT R42, R3, 0x42, RZ, 0xfc, !PT ;  /* 0x00000042032a7812 */ /* 0x000fe200078efcff */
[----:B------:R-:W-:Y:S01]  /*0ac0*/  IMAD.HI.U32 R9, R7, R11, RZ ;  /* 0x0000000b07097227 */ /* 0x000fe200078e00ff */
[----:B------:R-:W-:-:S02]  /*0ad0*/  ISETP.GT.U32.AND P2, PT, R2, R5, PT ;  /* 0x000000050200720c */ /* 0x000fc40003f44070 */
[C---:B------:R-:W-:Y:S01]  /*0ae0*/  ISETP.GT.U32.AND P0, PT, R2.reuse, R4, PT ;  /* 0x000000040200720c */ /* 0x040fe20003f04070 */
[----:B------:R-:W-:Y:S01]  /*0af0*/  IMAD.MOV R9, RZ, RZ, -R9 ;  /* 0x000000ffff097224 */ /* 0x000fe200078e0a09 */
[----:B------:R-:W-:Y:S01]  /*0b00*/  LOP3.LUT R43, R3, 0x40, RZ, 0xfc, !PT ;  /* 0x00000040032b7812 */ /* 0x000fe200078efcff */
[----:B------:R-:W-:Y:S01]  /*0b10*/  IMAD.HI.U32 R10, R7, R12, RZ ;  /* 0x0000000c070a7227 */ /* 0x000fe200078e00ff */
[C---:B------:R-:W-:Y:S02]  /*0b20*/  LOP3.LUT R44, R3.reuse, 0x3e, RZ, 0xfc, !PT ;  /* 0x0000003e032c7812 */ /* 0x040fe400078efcff */
[C---:B------:R-:W-:Y:S01]  /*0b30*/  LOP3.LUT R45, R3.reuse, 0x3c, RZ, 0xfc, !PT ;  /* 0x0000003c032d7812 */ /* 0x040fe200078efcff */
[C---:B------:R-:W-:Y:S01]  /*0b40*/  IMAD R9, R2.reuse, R9, R11 ;  /* 0x0000000902097224 */ /* 0x040fe200078e020b */
[----:B------:R-:W-:Y:S01]  /*0b50*/  IABS R11, R14 ;  /* 0x0000000e000b7213 */ /* 0x000fe20000000000 */
[----:B------:R-:W-:Y:S01]  /*0b60*/  IMAD.MOV R13, RZ, RZ, -R10 ;  /* 0x000000ffff0d7224 */ /* 0x000fe200078e0a0a */
[----:B------:R-:W-:Y:S01]  /*0b70*/  LOP3.LUT R10, R3, 0x72, RZ, 0xfc, !PT ;  /* 0x00000072030a7812 */ /* 0x000fe200078efcff */
[----:B------:R-:W-:Y:S01]  /*0b80*/  @!P2 IMAD.IADD R5, R5, 0x1, -R2 ;  /* 0x000000010505a824 */ /* 0x000fe200078e0a02 */
[----:B------:R-:W-:Y:S01]  /*0b90*/  ISETP.GT.U32.AND P3, PT, R2, R9, PT ;  /* 0x000000090200720c */ /* 0x000fe20003f64070 */
[----:B------:R-:W-:Y:S01]  /*0ba0*/  IMAD.HI.U32 R6, R7, R11, RZ ;  /* 0x0000000b07067227 */ /* 0x000fe200078e00ff */
[----:B------:R-:W-:-:S02]  /*0bb0*/  IABS R14, R10 ;  /* 0x0000000a000e7213 */ /* 0x000fc40000000000 */
[----:B------:R-:W-:Y:S01]  /*0bc0*/  ISETP.GT.U32.AND P2, PT, R2, R5, PT ;  /* 0x000000050200720c */ /* 0x000fe20003f44070 */
[----:B------:R-:W-:Y:S01]  /*0bd0*/  IMAD.MOV R6, RZ, RZ, -R6 ;  /* 0x000000ffff067224 */ /* 0x000fe200078e0a06 */
[C---:B------:R-:W-:Y:S01]  /*0be0*/  LOP3.LUT R46, R3.reuse, 0x3a, RZ, 0xfc, !PT ;  /* 0x0000003a032e7812 */ /* 0x040fe200078efcff */
[----:B------:R-:W-:Y:S01]  /*0bf0*/  @!P0 IMAD.IADD R4, R4, 0x1, -R2 ;  /* 0x0000000104048824 */ /* 0x000fe200078e0a02 */
[----:B------:R-:W-:Y:S01]  /*0c00*/  ISETP.GE.AND P0, PT, R8, RZ, PT ;  /* 0x000000ff0800720c */ /* 0x000fe20003f06270 */
[C---:B------:R-:W-:Y:S01]  /*0c10*/  IMAD R8, R2.reuse, R6, R11 ;  /* 0x0000000602087224 */ /* 0x040fe200078e020b */
[----:B------:R-:W-:Y:S01]  /*0c20*/  LOP3.LUT R6, R3, 0x74, RZ, 0xfc, !PT ;  /* 0x0000007403067812 */ /* 0x000fe200078efcff */
[C---:B------:R-:W-:Y:S01]  /*0c30*/  IMAD R11, R2.reuse, R13, R12 ;  /* 0x0000000d020b7224 */ /* 0x040fe200078e020c */
[----:B------:R-:W-:Y:S01]  /*0c40*/  ISETP.GT.U32.AND P1, PT, R2, R4, PT ;  /* 0x000000040200720c */ /* 0x000fe20003f24070 */
[----:B------:R-:W-:Y:S01]  /*0c50*/  @!P3 IMAD.IADD R9, R9, 0x1, -R2 ;  /* 0x000000010909b824 */ /* 0x000fe200078e0a02 */
[----:B------:R-:W-:-:S02]  /*0c60*/  IABS R12, R6 ;  /* 0x00000006000c7213 */ /* 0x000fc40000000000 */
[----:B------:R-:W-:Y:S01]  /*0c70*/  LOP3.LUT R47, R3, 0x32, RZ, 0xfc, !PT ;  /* 0x00000032032f7812 */ /* 0x000fe200078efcff */
[--C-:B------:R-:W-:Y:S01]  /*0c80*/  @!P2 IMAD.IADD R5, R5, 0x1, -R2.reuse ;  /* 0x000000010505a824 */ /* 0x100fe200078e0a02 */
[C---:B------:R-:W-:Y:S02]  /*0c90*/  ISETP.GT.U32.AND P2, PT, R2.reuse, R8, PT ;  /* 0x000000080200720c */ /* 0x040fe40003f44070 */
[----:B------:R-:W-:Y:S01]  /*0ca0*/  ISETP.GT.U32.AND P3, PT, R2, R9, PT ;  /* 0x000000090200720c */ /* 0x000fe20003f64070 */
[----:B------:R-:W-:Y:S01]  /*0cb0*/  @!P0 IMAD.MOV R5, RZ, RZ, -R5 ;  /* 0x000000ffff058224 */ /* 0x000fe200078e0a05 */
[----:B------:R-:W-:Y:S01]  /*0cc0*/  ISETP.GE.AND P0, PT, R10, RZ, PT ;  /* 0x000000ff0a00720c */ /* 0x000fe20003f06270 */
[----:B------:R-:W-:Y:S01]  /*0cd0*/  IMAD.HI.U32 R10, R7, R14, RZ ;  /* 0x0000000e070a7227 */ /* 0x000fe200078e00ff */
[C---:B------:R-:W-:Y:S02]  /*0ce0*/  LOP3.LUT R53, R3.reuse, 0x2e, RZ, 0xfc, !PT ;  /* 0x0000002e03357812 */ /* 0x040fe400078efcff */
[----:B------:R-:W-:Y:S01]  /*0cf0*/  LOP3.LUT R54, R3, 0x2c, RZ, 0xfc, !PT ;  /* 0x0000002c03367812 */ /* 0x000fe200078efcff */
[----:B------:R-:W-:Y:S01]  /*0d00*/  @!P1 IMAD.IADD R4, R4, 0x1, -R2 ;  /* 0x0000000104049824 */ /* 0x000fe200078e0a02 */
[----:B------:R-:W-:Y:S01]  /*0d10*/  ISETP.GE.AND P1, PT, R15, RZ, PT ;  /* 0x000000ff0f00720c */ /* 0x000fe20003f26270 */
[----:B------:R-:W-:Y:S01]  /*0d20*/  IMAD.MOV R15, RZ, RZ, -R10 ;  /* 0x000000ffff0f7224 */ /* 0x000fe200078e0a0a */
[----:B------:R-:W-:Y:S01]  /*0d30*/  IABS R50, R53 ;  /* 0x0000003500327213 */ /* 0x000fe20000000000 */
[----:B------:R-:W-:Y:S01]  /*0d40*/  @!P2 IMAD.IADD R8, R8, 0x1, -R2 ;  /* 0x000000010808a824 */ /* 0x000fe200078e0a02 */
[----:B------:R-:W-:Y:S01]  /*0d50*/  IABS R52, R54 ;  /* 0x0000003600347213 */ /* 0x000fe20000000000 */
[----:B------:R-:W-:Y:S01]  /*0d60*/  @!P5 IMAD.MOV R4, RZ, RZ, -R4 ;  /* 0x000000ffff04d224 */ /* 0x000fe200078e0a04 */
[----:B------:R-:W-:Y:S01]  /*0d70*/  ISETP.GE.AND P5, PT, R6, RZ, PT ;  /* 0x000000ff0600720c */ /* 0x000fe20003fa6270 */
[----:B------:R-:W-:Y:S01]  /*0d80*/  IMAD.HI.U32 R6, R7, R12, RZ ;  /* 0x0000000c07067227 */ /* 0x000fe200078e00ff */
[----:B------:R-:W-:-:S02]  /*0d90*/  ISETP.GT.U32.AND P2, PT, R2, R8, PT ;  /* 0x000000080200720c */ /* 0x000fc40003f44070 */
[C---:B------:R-:W-:Y:S01]  /*0da0*/  LOP3.LUT R56, R3.reuse, 0x24, RZ, 0xfc, !PT ;  /* 0x0000002403387812 */ /* 0x040fe200078efcff */
[----:B------:R-:W-:Y:S01]  /*0db0*/  IMAD.MOV R13, RZ, RZ, -R6 ;  /* 0x000000ffff0d7224 */ /* 0x000fe200078e0a06 */
[----:B------:R-:W-:Y:S01]  /*0dc0*/  LOP3.LUT R58, R3, 0x22, RZ, 0xfc, !PT ;  /* 0x00000022033a7812 */ /* 0x000fe200078efcff */
[----:B------:R-:W-:Y:S01]  /*0dd0*/  @!P3 IMAD.IADD R9, R9, 0x1, -R2 ;  /* 0x000000010909b824 */ /* 0x000fe200078e0a02 */
[C---:B------:R-:W-:Y:S01]  /*0de0*/  ISETP.GT.U32.AND P3, PT, R2.reuse, R11, PT ;  /* 0x0000000b0200720c */ /* 0x040fe20003f64070 */
[C---:B------:R-:W-:Y:S01]  /*0df0*/  IMAD R10, R2.reuse, R13, R12 ;  /* 0x0000000d020a7224 */ /* 0x040fe200078e020c */
[----:B------:R-:W-:Y:S01]  /*0e00*/  IABS R59, R58 ;  /* 0x0000003a003b7213 */ /* 0x000fe20000000000 */
[----:B------:R-:W-:Y:S01]  /*0e10*/  IMAD R13, R2, R15, R14 ;  /* 0x0000000f020d7224 */ /* 0x000fe200078e020e */
[C---:B------:R-:W-:Y:S01]  /*0e20*/  LOP3.LUT R66, R3.reuse, 0x18, RZ, 0xfc, !PT ;  /* 0x0000001803427812 */ /* 0x040fe200078efcff */
[----:B------:R-:W-:Y:S01]  /*0e30*/  IMAD.MOV.U32 R6, RZ, RZ, R9 ;  /* 0x000000ffff067224 */ /* 0x000fe200078e0009 */
[----:B------:R-:W-:Y:S01]  /*0e40*/  LOP3.LUT R64, R3, 0x1a, RZ, 0xfc, !PT ;  /* 0x0000001a03407812 */ /* 0x000fe200078efcff */
[----:B------:R-:W-:Y:S01]  /*0e50*/  @!P2 IMAD.IADD R8, R8, 0x1, -R2 ;  /* 0x000000010808a824 */ /* 0x000fe200078e0a02 */
[C---:B------:R-:W-:Y:S01]  /*0e60*/  ISETP.GT.U32.AND P2, PT, R2.reuse, R10, PT ;  /* 0x0000000a0200720c */ /* 0x040fe20003f44070 */
[----:B------:R-:W-:Y:S01]  /*0e70*/  @!P6 IMAD.MOV R6, RZ, RZ, -R6 ;  /* 0x000000ffff06e224 */ /* 0x000fe200078e0a06 */
[----:B------:R-:W-:Y:S01]  /*0e80*/  ISETP.GT.U32.AND P6, PT, R2, R13, PT ;  /* 0x0000000d0200720c */ /* 0x000fe20003fc4070 */
[----:B------:R-:W-:Y:S01]  /*0e90*/  IMAD.HI.U32 R14, R7, R17, RZ ;  /* 0x00000011070e7227 */ /* 0x000fe200078e00ff */
[----:B------:R-:W-:-:S02]  /*0ea0*/  IABS R69, R66 ;  /* 0x0000004200457213 */ /* 0x000fc40000000000 */
[----:B------:R-:W-:Y:S01]  /*0eb0*/  IABS R67, R64 ;  /* 0x0000004000437213 */ /* 0x000fe20000000000 */
[--C-:B------:R-:W-:Y:S01]  /*0ec0*/  @!P3 IMAD.IADD R11, R11, 0x1, -R2.reuse ;  /* 0x000000010b0bb824 */ /* 0x100fe200078e0a02 */
[----:B------:R-:W-:Y:S01]  /*0ed0*/  LOP3.LUT R80, R3, 0xa, RZ, 0xfc, !PT ;  /* 0x0000000a03507812 */ /* 0x000fe200078efcff */
[----:B------:R-:W-:Y:S01]  /*0ee0*/  IMAD.HI.U32 R12, R7, R16, RZ ;  /* 0x00000010070c7227 */ /* 0x000fe200078e00ff */
[----:B------:R-:W-:Y:S02]  /*0ef0*/  LOP3.LUT R82, R3, 0x8, RZ, 0xfc, !PT ;  /* 0x0000000803527812 */ /* 0x000fe400078efcff */
[----:B------:R-:W-:Y:S01]  /*0f00*/  ISETP.GT.U32.AND P3, PT, R2, R11, PT ;  /* 0x0000000b0200720c */ /* 0x000fe20003f64070 */
[--C-:B------:R-:W-:Y:S01]  /*0f10*/  @!P2 IMAD.IADD R10, R10, 0x1, -R2.reuse ;  /* 0x000000010a0aa824 */ /* 0x100fe200078e0a02 */
[----:B------:R-:W-:Y:S01]  /*0f20*/  IABS R76, R80 ;  /* 0x00000050004c7213 */ /* 0x000fe20000000000 */
[----:B------:R-:W-:Y:S01]  /*0f30*/  @!P6 IMAD.IADD R13, R13, 0x1, -R2 ;  /* 0x000000010d0de824 */ /* 0x000fe200078e0a02 */
[----:B------:R-:W-:Y:S01]  /*0f40*/  IABS R78, R82 ;  /* 0x00000052004e7213 */ /* 0x000fe20000000000 */
[----:B------:R-:W-:Y:S01]  /*0f50*/  IMAD.MOV R14, RZ, RZ, -R14 ;  /* 0x000000ffff0e7224 */ /* 0x000fe200078e0a0e */
[C---:B------:R-:W-:Y:S01]  /*0f60*/  ISETP.GT.U32.AND P2, PT, R2.reuse, R10, PT ;  /* 0x0000000a0200720c */ /* 0x040fe20003f44070 */
[----:B------:R-:W-:Y:S01]  /*0f70*/  IMAD.MOV R9, RZ, RZ, -R12 ;  /* 0x000000ffff097224 */ /* 0x000fe200078e0a0c */
[C---:B------:R-:W-:Y:S01]  /*0f80*/  ISETP.GT.U32.AND P6, PT, R2.reuse, R13, PT ;  /* 0x0000000d0200720c */ /* 0x040fe20003fc4070 */
[C---:B------:R-:W-:Y:S01]  /*0f90*/  IMAD R15, R2.reuse, R14, R17 ;  /* 0x0000000e020f7224 */ /* 0x040fe200078e0211 */
[----:B------:R-:W-:Y:S01]  /*0fa0*/  IABS R14, R24 ;  /* 0x00000018000e7213 */ /* 0x000fe20000000000 */
[----:B------:R-:W-:Y:S01]  /*0fb0*/  IMAD R12, R2, R9, R16 ;  /* 0x00000009020c7224 */ /* 0x000fe200078e0210 */
[----:B------:R-:W-:Y:S01]  /*0fc0*/  LOP3.LUT R84, R3, 0x6, RZ, 0xfc, !PT ;  /* 0x0000000603547812 */ /* 0x000fe200078efcff */
[----:B------:R-:W-:Y:S01]  /*0fd0*/  @!P3 IMAD.IADD R11, R11, 0x1, -R2 ;  /* 0x000000010b0bb824 */ /* 0x000fe200078e0a02 */
[----:B------:R-:W-:Y:S01]  /*0fe0*/  ISETP.GE.AND P3, PT, R19, RZ, PT ;  /* 0x000000ff1300720c */ /* 0x000fe20003f66270 */
[----:B------:R-:W-:Y:S01]  /*0ff0*/  IMAD.HI.U32 R9, R7, R14, RZ ;  /* 0x0000000e07097227 */ /* 0x000fe200078e00ff */
[----:B------:R-:W-:-:S02]  /*1000*/  IABS R19, R25 ;  /* 0x0000001900137213 */ /* 0x000fc40000000000 */
[----:B------:R-:W-:Y:S01]  /*1010*/  LOP3.LUT R86, R3, 0x4, RZ, 0xfc, !PT ;  /* 0x0000000403567812 */ /* 0x000fe200078efcff */
[--C-:B------:R-:W-:Y:S01]  /*1020*/  @!P2 IMAD.IADD R10, R10, 0x1, -R2.reuse ;  /* 0x000000010a0aa824 */ /* 0x100fe200078e0a02 */
[C---:B------:R-:W-:Y:S01]  /*1030*/  ISETP.GT.U32.AND P2, PT, R2.reuse, R12, PT ;  /* 0x0000000c0200720c */ /* 0x040fe20003f44070 */
[----:B------:R-:W-:Y:S01]  /*1040*/  @!P6 IMAD.IADD R13, R13, 0x1, -R2 ;  /* 0x000000010d0de824 */ /* 0x000fe200078e0a02 */
[----:B------:R-:W-:Y:S01]  /*1050*/  ISETP.GT.U32.AND P6, PT, R2, R15, PT ;  /* 0x0000000f0200720c */ /* 0x000fe20003fc4070 */
[----:B------:R-:W-:Y:S01]  /*1060*/  IMAD.MOV R17, RZ, RZ, -R9 ;  /* 0x000000ffff117224 */ /* 0x000fe200078e0a09 */
[----:B------:R-:W-:Y:S01]  /*1070*/  LOP3.LUT R88, R3, 0x2, RZ, 0xfc, !PT ;  /* 0x0000000203587812 */ /* 0x000fe200078efcff */
[----:B------:R-:W-:-:S04]  /*1080*/  IMAD.HI.U32 R9, R7, R19, RZ ;  /* 0x0000001307097227 */ /* 0x000fc800078e00ff */
[----:B------:R-:W-:Y:S02]  /*1090*/  IMAD R14, R2, R17, R14 ;  /* 0x00000011020e7224 */ /* 0x000fe400078e020e */
[----:B------:R-:W-:Y:S02]  /*10a0*/  IMAD.MOV R17, RZ, RZ, -R9 ;  /* 0x000000ffff117224 */ /* 0x000fe400078e0a09 */
[----:B------:R-:W-:Y:S01]  /*10b0*/  @!P2 IMAD.IADD R12, R12, 0x1, -R2 ;  /* 0x000000010c0ca824 */ /* 0x000fe200078e0a02 */
[C---:B------:R-:W-:Y:S01]  /*10c0*/  ISETP.GT.U32.AND P2, PT, R2.reuse, R14, PT ;  /* 0x0000000e0200720c */ /* 0x040fe20003f44070 */
[----:B------:R-:W-:Y:S02]  /*10d0*/  IMAD R17, R2, R17, R19 ;  /* 0x0000001102117224 */ /* 0x000fe400078e0213 */
[----:B------:R-:W-:-:S04]  /*10e0*/  IMAD.HI.U32 R9, R7, R23, RZ ;  /* 0x0000001707097227 */ /* 0x000fc800078e00ff */
[----:B------:R-:W-:Y:S01]  /*10f0*/  @!P4 IMAD.MOV R8, RZ, RZ, -R8 ;  /* 0x000000ffff08c224 */ /* 0x000fe200078e0a08 */
[----:B------:R-:W-:Y:S01]  /*1100*/  ISETP.GE.AND P4, PT, R18, RZ, PT ;  /* 0x000000ff1200720c */ /* 0x000fe20003f86270 */
[----:B------:R-:W-:-:S04]  /*1110*/  IMAD.HI.U32 R16, R7, R20, RZ ;  /* 0x0000001407107227 */ /* 0x000fc800078e00ff */
[----:B------:R-:W-:Y:S01]  /*1120*/  @!P6 IMAD.IADD R15, R15, 0x1, -R2 ;  /* 0x000000010f0fe824 */ /* 0x000fe200078e0a02 */
[----:B------:R-:W-:Y:S01]  /*1130*/  ISETP.GT.U32.AND P6, PT, R2, R17, PT ;  /* 0x000000110200720c */ /* 0x000fe20003fc4070 */
[----:B------:R-:W-:-:S04]  /*1140*/  IMAD.HI.U32 R18, R7, R22, RZ ;  /* 0x0000001607127227 */ /* 0x000fc800078e00ff */
[----:B------:R-:W-:Y:S02]  /*1150*/  IMAD.MOV R9, RZ, RZ, -R9 ;  /* 0x000000ffff097224 */ /* 0x000fe400078e0a09 */
[----:B------:R-:W-:Y:S02]  /*1160*/  IMAD.MOV R21, RZ, RZ, -R16 ;  /* 0x000000ffff157224 */ /* 0x000fe400078e0a10 */
[----:B------:R-:W-:Y:S02]  /*1170*/  IMAD.MOV R19, RZ, RZ, -R18 ;  /* 0x000000ffff137224 */ /* 0x000fe400078e0a12 */
[C---:B------:R-:W-:Y:S02]  /*1180*/  IMAD R18, R2.reuse, R9, R23 ;  /* 0x0000000902127224 */ /* 0x040fe400078e0217 */
[----:B------:R-:W-:Y:S02]  /*1190*/  IMAD.MOV.U32 R9, RZ, RZ, R11 ;  /* 0x000000ffff097224 */ /* 0x000fe400078e000b */
[----:B------:R-:W-:Y:S01]  /*11a0*/  IMAD R16, R2, R21, R20 ;  /* 0x0000001502107224 */ /* 0x000fe200078e0214 */
[----:B------:R-:W-:Y:S01]  /*11b0*/  IABS R21, R29 ;  /* 0x0000001d00157213 */ /* 0x000fe20000000000 */
[----:B------:R-:W-:-:S02]  /*11c0*/  IMAD.MOV.U32 R11, RZ, RZ, R13 ;  /* 0x000000ffff0b7224 */ /* 0x000fc400078e000d */
[--C-:B------:R-:W-:Y:S01]  /*11d0*/  @!P2 IMAD.IADD R14, R14, 0x1, -R2.reuse ;  /* 0x000000010e0ea824 */ /* 0x100fe200078e0a02 */
[C---:B------:R-:W-:Y:S01]  /*11e0*/  ISETP.GT.U32.AND P2, PT, R2.reuse, R12, PT ;  /* 0x0000000c0200720c */ /* 0x040fe20003f44070 */
[----:B------:R-:W-:Y:S01]  /*11f0*/  @!P0 IMAD.MOV R11, RZ, RZ, -R11 ;  /* 0x000000ffff0b8224 */ /* 0x000fe200078e0a0b */
[C---:B------:R-:W-:Y:S01]  /*1200*/  ISETP.GT.U32.AND P0, PT, R2.reuse, R16, PT ;  /* 0x000000100200720c */ /* 0x040fe20003f04070 */
[----:B------:R-:W-:Y:S01]  /*1210*/  @!P1 IMAD.MOV R9, RZ, RZ, -R9 ;  /* 0x000000ffff099224 */ /* 0x000fe200078e0a09 */
[C---:B------:R-:W-:Y:S01]  /*1220*/  ISETP.GT.U32.AND P1, PT, R2.reuse, R15, PT ;  /* 0x0000000f0200720c */ /* 0x040fe20003f24070 */
[----:B------:R-:W-:Y:S01]  /*1230*/  @!P6 IMAD.IADD R17, R17, 0x1, -R2 ;  /* 0x000000011111e824 */ /* 0x000fe200078e0a02 */
[C---:B------:R-:W-:Y:S01]  /*1240*/  ISETP.GT.U32.AND P6, PT, R2.reuse, R14, PT ;  /* 0x0000000e0200720c */ /* 0x040fe20003fc4070 */
[----:B------:R-:W-:Y:S02]  /*1250*/  @!P5 IMAD.MOV R10, RZ, RZ, -R10 ;  /* 0x000000ffff0ad224 */ /* 0x000fe400078e0a0a */
[C---:B------:R-:W-:Y:S01]  /*1260*/  IMAD R19, R2.reuse, R19, R22 ;  /* 0x0000001302137224 */ /* 0x040fe200078e0216 */
[----:B------:R-:W-:Y:S01]  /*1270*/  ISETP.GT.U32.AND P5, PT, R2, R17, PT ;  /* 0x000000110200720c */ /* 0x000fe20003fa4070 */
[----:B------:R-:W-:Y:S01]  /*1280*/  IMAD.HI.U32 R13, R7, R21, RZ ;  /* 0x00000015070d7227 */ /* 0x000fe200078e00ff */
[----:B------:R-:W-:-:S03]  /*1290*/  IABS R22, R30 ;  /* 0x0000001e00167213 */ /* 0x000fc60000000000 */
[--C-:B------:R-:W-:Y:S01]  /*12a0*/  @!P2 IMAD.IADD R12, R12, 0x1, -R2.reuse ;  /* 0x000000010c0ca824 */ /* 0x100fe200078e0a02 */
[----:B------:R-:W-:Y:S01]  /*12b0*/  ISETP.GT.U32.AND P2, PT, R2, R19, PT ;  /* 0x000000130200720c */ /* 0x000fe20003f44070 */
[--C-:B------:R-:W-:Y:S01]  /*12c0*/  @!P0 IMAD.IADD R16, R16, 0x1, -R2.reuse ;  /* 0x0000000110108824 */ /* 0x100fe200078e0a02 */
[----:B------:R-:W-:Y:S01]  /*12d0*/  ISETP.GE.AND P0, PT, R26, RZ, PT ;  /* 0x000000ff1a00720c */ /* 0x000fe20003f06270 */
[--C-:B------:R-:W-:Y:S01]  /*12e0*/  @!P1 IMAD.IADD R15, R15, 0x1, -R2.reuse ;  /* 0x000000010f0f9824 */ /* 0x100fe200078e0a02 */
[----:B------:R-:W-:Y:S01]  /*12f0*/  ISETP.GE.AND P1, PT, R24, RZ, PT ;  /* 0x000000ff1800720c */ /* 0x000fe20003f26270 */
[----:B------:R-:W-:Y:S01]  /*1300*/  @!P6 IMAD.IADD R14, R14, 0x1, -R2 ;  /* 0x000000010e0ee824 */ /* 0x000fe200078e0a02 */
[C---:B------:R-:W-:Y:S01]  /*1310*/  ISETP.GT.U32.AND P6, PT, R2.reuse, R18, PT ;  /* 0x000000120200720c */ /* 0x040fe20003fc4070 */
[----:B------:R-:W-:Y:S01]  /*1320*/  @!P4 IMAD.MOV R12, RZ, RZ, -R12 ;  /* 0x000000ffff0cc224 */ /* 0x000fe200078e0a0c */
[----:B------:R-:W-:Y:S01]  /*1330*/  ISETP.GT.U32.AND P4, PT, R2, R16, PT ;  /* 0x000000100200720c */ /* 0x000fe20003f84070 */
[----:B------:R-:W-:Y:S01]  /*1340*/  IMAD.HI.U32 R20, R7, R22, RZ ;  /* 0x0000001607147227 */ /* 0x000fe200078e00ff */
[----:B------:R-:W-:-:S03]  /*1350*/  LOP3.LUT R26, R3, 0x5c, RZ, 0xfc, !PT ;  /* 0x0000005c031a7812 */ /* 0x000fc600078efcff */
[----:B------:R-:W-:Y:S02]  /*1360*/  IMAD.MOV R13, RZ, RZ, -R13 ;  /* 0x000000ffff0d7224 */ /* 0x000fe400078e0a0d */
[----:B------:R-:W-:Y:S01]  /*1370*/  @!P5 IMAD.IADD R17, R17, 0x1, -R2 ;  /* 0x000000011111d824 */ /* 0x000fe200078e0a02 */
[----:B------:R-:W-:Y:S01]  /*1380*/  ISETP.GE.AND P5, PT, R25, RZ, PT ;  /* 0x000000ff1900720c */ /* 0x000fe20003fa6270 */
[----:B------:R-:W-:Y:S01]  /*1390*/  IMAD.MOV R23, RZ, RZ, -R20 ;  /* 0x000000ffff177224 */ /* 0x000fe200078e0a14 */
[----:B------:R-:W-:Y:S01]  /*13a0*/  IABS R25, R26 ;  /* 0x0000001a00197213 */ /* 0x000fe20000000000 */
[C---:B------:R-:W-:Y:S02]  /*13b0*/  IMAD R21, R2.reuse, R13, R21 ;  /* 0x0000000d02157224 */ /* 0x040fe400078e0215 */
[----:B------:R-:W-:Y:S01]  /*13c0*/  IMAD R20, R2, R23, R22 ;  /* 0x0000001702147224 */ /* 0x000fe200078e0216 */
[----:B------:R-:W-:Y:S01]  /*13d0*/  LOP3.LUT R22, R3, 0x5e, RZ, 0xfc, !PT ;  /* 0x0000005e03167812 */ /* 0x000fe200078efcff */
[----:B------:R-:W-:-:S02]  /*13e0*/  @!P6 IMAD.IADD R18, R18, 0x1, -R2 ;  /* 0x000000011212e824 */ /* 0x000fc400078e0a02 */
[----:B------:R-:W-:Y:S01]  /*13f0*/  @!P1 IMAD.MOV R14, RZ, RZ, -R14 ;  /* 0x000000ffff0e9224 */ /* 0x000fe200078e0a0e */
[----:B------:R-:W-:Y:S01]  /*1400*/  ISETP.GT.U32.AND P1, PT, R2, R21, PT ;  /* 0x000000150200720c */ /* 0x000fe20003f24070 */
[--C-:B------:R-:W-:Y:S01]  /*1410*/  @!P4 IMAD.IADD R16, R16, 0x1, -R2.reuse ;  /* 0x000000011010c824 */ /* 0x100fe200078e0a02 */
[C---:B------:R-:W-:Y:S01]  /*1420*/  ISETP.GT.U32.AND P4, PT, R2.reuse, R20, PT ;  /* 0x000000140200720c */ /* 0x040fe20003f84070 */
[----:B------:R-:W-:Y:S01]  /*1430*/  IMAD.MOV.U32 R13, RZ, RZ, R15 ;  /* 0x000000ffff0d7224 */ /* 0x000fe200078e000f */
[----:B------:R-:W-:Y:S01]  /*1440*/  ISETP.GT.U32.AND P6, PT, R2, R18, PT ;  /* 0x000000120200720c */ /* 0x000fe20003fc4070 */
[----:B------:R-:W-:Y:S01]  /*1450*/  IMAD.MOV.U32 R15, RZ, RZ, R17 ;  /* 0x000000ffff0f7224 */ /* 0x000fe200078e0011 */
[----:B------:R-:W-:Y:S01]  /*1460*/  IABS R23, R22 ;  /* 0x0000001600177213 */ /* 0x000fe20000000000 */
[----:B------:R-:W-:Y:S01]  /*1470*/  @!P2 IMAD.IADD R19, R19, 0x1, -R2 ;  /* 0x000000011313a824 */ /* 0x000fe200078e0a02 */
[----:B------:R-:W-:Y:S01]  /*1480*/  ISETP.GE.AND P2, PT, R27, RZ, PT ;  /* 0x000000ff1b00720c */ /* 0x000fe20003f46270 */
[----:B------:R-:W-:Y:S01]  /*1490*/  @!P5 IMAD.MOV R15, RZ, RZ, -R15 ;  /* 0x000000ffff0fd224 */ /* 0x000fe200078e0a0f */
[----:B------:R-:W-:Y:S01]  /*14a0*/  ISETP.GE.AND P5, PT, R28, RZ, PT ;  /* 0x000000ff1c00720c */ /* 0x000fe20003fa6270 */
[----:B------:R-:W-:-:S04]  /*14b0*/  IMAD.HI.U32 R17, R7, R23, RZ ;  /* 0x0000001707117227 */ /* 0x000fc800078e00ff */
[----:B------:R-:W-:Y:S01]  /*14c0*/  @!P3 IMAD.MOV R13, RZ, RZ, -R13 ;  /* 0x000000ffff0db224 */ /* 0x000fe200078e0a0d */
[----:B------:R-:W-:Y:S01]  /*14d0*/  ISETP.GT.U32.AND P3, PT, R2, R19, PT ;  /* 0x000000130200720c */ /* 0x000fe20003f64070 */
[--C-:B------:R-:W-:Y:S01]  /*14e0*/  @!P1 IMAD.IADD R21, R21, 0x1, -R2.reuse ;  /* 0x0000000115159824 */ /* 0x100fe200078e0a02 */
[----:B------:R-:W-:Y:S01]  /*14f0*/  ISETP.GE.AND P1, PT, R22, RZ, PT ;  /* 0x000000ff1600720c */ /* 0x000fe20003f26270 */
[----:B------:R-:W-:Y:S02]  /*1500*/  IMAD.MOV R24, RZ, RZ, -R17 ;  /* 0x000000ffff187224 */ /* 0x000fe400078e0a11 */
[--C-:B------:R-:W-:Y:S02]  /*1510*/  @!P4 IMAD.IADD R20, R20, 0x1, -R2.reuse ;  /* 0x000000011414c824 */ /* 0x100fe400078e0a02 */
[----:B------:R-:W-:Y:S01]  /*1520*/  @!P6 IMAD.IADD R18, R18, 0x1, -R2 ;  /* 0x000000011212e824 */ /* 0x000fe200078e0a02 */
[----:B------:R-:W-:Y:S01]  /*1530*/  ISETP.GE.AND P6, PT, R30, RZ, PT ;  /* 0x000000ff1e00720c */ /* 0x000fe20003fc6270 */
[----:B------:R-:W-:Y:S01]  /*1540*/  @!P0 IMAD.MOV R16, RZ, RZ, -R16 ;  /* 0x000000ffff108224 */ /* 0x000fe200078e0a10 */
[C---:B------:R-:W-:Y:S01]  /*1550*/  ISETP.GT.U32.AND P0, PT, R2.reuse, R21, PT ;  /* 0x000000150200720c */ /* 0x040fe20003f04070 */
[C---:B------:R-:W-:Y:S01]  /*1560*/  IMAD R23, R2.reuse, R24, R23 ;  /* 0x0000001802177224 */ /* 0x040fe200078e0217 */
[----:B------:R-:W-:Y:S01]  /*1570*/  ISETP.GT.U32.AND P4, PT, R2, R20, PT ;  /* 0x000000140200720c */ /* 0x000fe20003f84070 */
[----:B------:R-:W-:Y:S01]  /*1580*/  IMAD.HI.U32 R22, R7, R25, RZ ;  /* 0x0000001907167227 */ /* 0x000fe200078e00ff */
[----:B------:R-:W-:-:S02]  /*1590*/  LOP3.LUT R24, R3, 0x58, RZ, 0xfc, !PT ;  /* 0x0000005803187812 */ /* 0x000fc400078efcff */
[----:B------:R-:W-:Y:S01]  /*15a0*/  LOP3.LUT R30, R3, 0x54, RZ, 0xfc, !PT ;  /* 0x00000054031e7812 */ /* 0x000fe200078efcff */
[----:B------:R-:W-:Y:S01]  /*15b0*/  @!P5 IMAD.MOV R18, RZ, RZ, -R18 ;  /* 0x000000ffff12d224 */ /* 0x000fe200078e0a12 */
[C---:B------:R-:W-:Y:S01]  /*15c0*/  ISETP.GT.U32.AND P5, PT, R2.reuse, R23, PT ;  /* 0x000000170200720c */ /* 0x040fe20003fa4070 */
[----:B------:R-:W-:Y:S01]  /*15d0*/  @!P3 IMAD.IADD R19, R19, 0x1, -R2 ;  /* 0x000000011313b824 */ /* 0x000fe200078e0a02 */
[----:B------:R-:W-:Y:S01]  /*15e0*/  ISETP.GE.AND P3, PT, R29, RZ, PT ;  /* 0x000000ff1d00720c */ /* 0x000fe20003f66270 */
[----:B------:R-:W-:Y:S01]  /*15f0*/  IMAD.MOV R22, RZ, RZ, -R22 ;  /* 0x000000ffff167224 */ /* 0x000fe200078e0a16 */
[C---:B------:R-:W-:Y:S01]  /*1600*/  LOP3.LUT R29, R3.reuse, 0x56, RZ, 0xfc, !PT ;  /* 0x00000056031d7812 */ /* 0x040fe200078efcff */
[----:B------:R-:W-:Y:S01]  /*1610*/  IMAD.MOV.U32 R17, RZ, RZ, R19 ;  /* 0x000000ffff117224 */ /* 0x000fe200078e0013 */
[----:B------:R-:W-:Y:S01]  /*1620*/  LOP3.LUT R19, R3, 0x5a, RZ, 0xfc, !PT ;  /* 0x0000005a03137812 */ /* 0x000fe200078efcff */
[----:B------:R-:W-:Y:S01]  /*1630*/  IMAD R22, R2, R22, R25 ;  /* 0x0000001602167224 */ /* 0x000fe200078e0219 */
[----:B------:R-:W-:Y:S01]  /*1640*/  IABS R27, R24 ;  /* 0x00000018001b7213 */ /* 0x000fe20000000000 */
[--C-:B------:R-:W-:Y:S01]  /*1650*/  @!P0 IMAD.IADD R21, R21, 0x1, -R2.reuse ;  /* 0x0000000115158824 */ /* 0x100fe200078e0a02 */
[----:B------:R-:W-:Y:S01]  /*1660*/  ISETP.GE.AND P0, PT, R19, RZ, PT ;  /* 0x000000ff1300720c */ /* 0x000fe20003f06270 */
[--C-:B------:R-:W-:Y:S01]  /*1670*/  @!P4 IMAD.IADD R20, R20, 0x1, -R2.reuse ;  /* 0x000000011414c824 */ /* 0x100fe200078e0a02 */
[----:B------:R-:W-:Y:S01]  /*1680*/  IABS R25, R19 ;  /* 0x0000001300197213 */ /* 0x000fe20000000000 */
[----:B------:R-:W-:Y:S01]  /*1690*/  IMAD.MOV.U32 R19, RZ, RZ, R21 ;  /* 0x000000ffff137224 */ /* 0x000fe200078e0015 */
[----:B------:R-:W-:Y:S01]  /*16a0*/  ISETP.GT.U32.AND P4, PT, R2, R22, PT ;  /* 0x000000160200720c */ /* 0x000fe20003f84070 */
[----:B------:R-:W-:Y:S01]  /*16b0*/  @!P5 IMAD.IADD R23, R23, 0x1, -R2 ;  /* 0x000000011717d824 */ /* 0x000fe200078e0a02 */
[----:B------:R-:W-:Y:S01]  /*16c0*/  IABS R28, R29 ;  /* 0x0000001d001c7213 */ /* 0x000fe20000000000 */
[----:B------:R-:W-:Y:S01]  /*16d0*/  @!P3 IMAD.MOV R19, RZ, RZ, -R19 ;  /* 0x000000ffff13b224 */ /* 0x000fe200078e0a13 */
[----:B------:R-:W-:Y:S01]  /*16e0*/  ISETP.GE.AND P5, PT, R24, RZ, PT ;  /* 0x000000ff1800720c */ /* 0x000fe20003fa6270 */
[----:B------:R-:W-:Y:S01]  /*16f0*/  IMAD.HI.U32 R21, R7, R25, RZ ;  /* 0x0000001907157227 */ /* 0x000fe200078e00ff */
[----:B------:R-:W-:-:S03]  /*1700*/  ISETP.GT.U32.AND P3, PT, R2, R23, PT ;  /* 0x000000170200720c */ /* 0x000fc60003f64070 */
[----:B------:R-:W-:Y:S02]  /*1710*/  IMAD.MOV R21, RZ, RZ, -R21 ;  /* 0x000000ffff157224 */ /* 0x000fe400078e0a15 */
[----:B------:R-:W-:Y:S01]  /*1720*/  @!P2 IMAD.MOV R17, RZ, RZ, -R17 ;  /* 0x000000ffff11a224 */ /* 0x000fe200078e0a11 */
[----:B------:R-:W-:Y:S01]  /*1730*/  ISETP.GE.AND P2, PT, R26, RZ, PT ;  /* 0x000000ff1a00720c */ /* 0x000fe20003f46270 */
[----:B------:R-:W-:Y:S02]  /*1740*/  @!P4 IMAD.IADD R22, R22, 0x1, -R2 ;  /* 0x000000011616c824 */ /* 0x000fe400078e0a02 */
[C---:B------:R-:W-:Y:S02]  /*1750*/  IMAD R25, R2.reuse, R21, R25 ;  /* 0x0000001502197224 */ /* 0x040fe400078e0219 */
[----:B------:R-:W-:Y:S01]  /*1760*/  IMAD.HI.U32 R24, R7, R27, RZ ;  /* 0x0000001b07187227 */ /* 0x000fe200078e00ff */
[----:B------:R-:W-:-:S03]  /*1770*/  ISETP.GT.U32.AND P4, PT, R2, R22, PT ;  /* 0x000000160200720c */ /* 0x000fc60003f84070 */
[----:B------:R-:W-:Y:S01]  /*1780*/  @!P3 IMAD.IADD R23, R23, 0x1, -R2 ;  /* 0x000000011717b824 */ /* 0x000fe200078e0a02 */
[----:B------:R-:W-:Y:S01]  /*1790*/  ISETP.GT.U32.AND P3, PT, R2, R25, PT ;  /* 0x000000190200720c */ /* 0x000fe20003f64070 */
[----:B------:R-:W-:-:S04]  /*17a0*/  IMAD.HI.U32 R26, R7, R28, RZ ;  /* 0x0000001c071a7227 */ /* 0x000fc800078e00ff */
[----:B------:R-:W-:Y:S02]  /*17b0*/  IMAD.MOV R24, RZ, RZ, -R24 ;  /* 0x000000ffff187224 */ /* 0x000fe400078e0a18 */
[----:B------:R-:W-:Y:S01]  /*17c0*/  IMAD.MOV R21, RZ, RZ, -R26 ;  /* 0x000000ffff157224 */ /* 0x000fe200078e0a1a */
[----:B------:R-:W-:Y:S01]  /*17d0*/  IABS R26, R30 ;  /* 0x0000001e001a7213 */ /* 0x000fe20000000000 */
[C---:B------:R-:W-:Y:S02]  /*17e0*/  IMAD R24, R2.reuse, R24, R27 ;  /* 0x0000001802187224 */ /* 0x040fe400078e021b */
[----:B------:R-:W-:Y:S02]  /*17f0*/  IMAD R27, R2, R21, R28 ;  /* 0x00000015021b7224 */ /* 0x000fe400078e021c */
[--C-:B------:R-:W-:Y:S01]  /*1800*/  @!P4 IMAD.IADD R22, R22, 0x1, -R2.reuse ;  /* 0x000000011616c824 */ /* 0x100fe200078e0a02 */
[C---:B------:R-:W-:Y:S01]  /*1810*/  ISETP.GT.U32.AND P4, PT, R2.reuse, R24, PT ;  /* 0x000000180200720c */ /* 0x040fe20003f84070 */
[----:B------:R-:W-:Y:S01]  /*1820*/  @!P3 IMAD.IADD R25, R25, 0x1, -R2 ;  /* 0x000000011919b824 */ /* 0x000fe200078e0a02 */
[----:B------:R-:W-:Y:S01]  /*1830*/  ISETP.GT.U32.AND P3, PT, R2, R27, PT ;  /* 0x0000001b0200720c */ /* 0x000fe20003f64070 */
[----:B------:R-:W-:-:S02]  /*1840*/  IMAD.MOV.U32 R21, RZ, RZ, R23 ;  /* 0x000000ffff157224 */ /* 0x000fc400078e0017 */
[----:B------:R-:W-:-:S04]  /*1850*/  IMAD.HI.U32 R23, R7, R26, RZ ;  /* 0x0000001a07177227 */ /* 0x000fc800078e00ff */
[----:B------:R-:W-:Y:S01]  /*1860*/  @!P1 IMAD.MOV R21, RZ, RZ, -R21 ;  /* 0x000000ffff159224 */ /* 0x000fe200078e0a15 */
[----:B------:R-:W-:Y:S01]  /*1870*/  ISETP.GT.U32.AND P1, PT, R2, R25, PT ;  /* 0x000000190200720c */ /* 0x000fe20003f24070 */
[----:B------:R-:W-:Y:S02]  /*1880*/  IMAD.MOV R23, RZ, RZ, -R23 ;  /* 0x000000ffff177224 */ /* 0x000fe400078e0a17 */
[--C-:B------:R-:W-:Y:S02]  /*1890*/  @!P4 IMAD.IADD R24, R24, 0x1, -R2.reuse ;  /* 0x000000011818c824 */ /* 0x100fe400078e0a02 */
[----:B------:R-:W-:Y:S02]  /*18a0*/  @!P3 IMAD.IADD R27, R27, 0x1, -R2 ;  /* 0x000000011b1bb824 */ /* 0x000fe400078e0a02 */
[----:B------:R-:W-:Y:S01]  /*18b0*/  @!P6 IMAD.MOV R20, RZ, RZ, -R20 ;  /* 0x000000ffff14e224 */ /* 0x000fe200078e0a14 */
[C---:B------:R-:W-:Y:S01]  /*18c0*/  ISETP.GT.U32.AND P4, PT, R2.reuse, R24, PT ;  /* 0x000000180200720c */ /* 0x040fe20003f84070 */
[C---:B------:R-:W-:Y:S01]  /*18d0*/  IMAD R26, R2.reuse, R23, R26 ;  /* 0x00000017021a7224 */ /* 0x040fe200078e021a */
[----:B------:R-:W-:Y:S01]  /*18e0*/  ISETP.GT.U32.AND P3, PT, R2, R27, PT ;  /* 0x0000001b0200720c */ /* 0x000fe20003f64070 */
[----:B------:R-:W-:Y:S01]  /*18f0*/  IMAD.HI.U32 R28, R7, R31, RZ ;  /* 0x0000001f071c7227 */ /* 0x000fe200078e00ff */
[----:B------:R-:W-:-:S02]  /*1900*/  ISETP.GE.AND P6, PT, R29, RZ, PT ;  /* 0x000000ff1d00720c */ /* 0x000fc40003fc6270 */
[----:B------:R-:W-:Y:S01]  /*1910*/  IABS R29, R33 ;  /* 0x00000021001d7213 */ /* 0x000fe20000000000 */
[----:B------:R-:W-:Y:S01]  /*1920*/  @!P1 IMAD.IADD R25, R25, 0x1, -R2 ;  /* 0x0000000119199824 */ /* 0x000fe200078e0a02 */
[----:B------:R-:W-:Y:S01]  /*1930*/  ISETP.GT.U32.AND P1, PT, R2, R26, PT ;  /* 0x0000001a0200720c */ /* 0x000fe20003f24070 */
[----:B------:R-:W-:Y:S01]  /*1940*/  @!P2 IMAD.MOV R22, RZ, RZ, -R22 ;  /* 0x000000ffff16a224 */ /* 0x000fe200078e0a16 */
[----:B------:R-:W-:Y:S01]  /*1950*/  ISETP.GE.AND P2, PT, R30, RZ, PT ;  /* 0x000000ff1e00720c */ /* 0x000fe20003f46270 */
[----:B------:R-:W-:-:S04]  /*1960*/  IMAD.HI.U32 R23, R7, R29, RZ ;  /* 0x0000001d07177227 */ /* 0x000fc800078e00ff */
[----:B------:R-:W-:-:S04]  /*1970*/  IMAD.HI.U32 R30, R7, R32, RZ ;  /* 0x00000020071e7227 */ /* 0x000fc800078e00ff */
[----:B------:R-:W-:Y:S02]  /*1980*/  IMAD.MOV R28, RZ, RZ, -R28 ;  /* 0x000000ffff1c7224 */ /* 0x000fe400078e0a1c */
[----:B------:R-:W-:Y:S02]  /*1990*/  IMAD.MOV R23, RZ, RZ, -R23 ;  /* 0x000000ffff177224 */ /* 0x000fe400078e0a17 */
[----:B------:R-:W-:Y:S01]  /*19a0*/  @!P4 IMAD.IADD R24, R24, 0x1, -R2 ;  /* 0x000000011818c824 */ /* 0x000fe200078e0a02 */
[----:B------:R-:W-:Y:S01]  /*19b0*/  ISETP.GE.AND P4, PT, R33, RZ, PT ;  /* 0x000000ff2100720c */ /* 0x000fe20003f86270 */
[----:B------:R-:W-:Y:S01]  /*19c0*/  IMAD.MOV R33, RZ, RZ, -R30 ;  /* 0x000000ffff217224 */ /* 0x000fe200078e0a1e */
[----:B------:R-:W-:Y:S01]  /*19d0*/  IABS R30, R36 ;  /* 0x00000024001e7213 */ /* 0x000fe20000000000 */
[----:B------:R-:W-:Y:S02]  /*19e0*/  IMAD R28, R2, R28, R31 ;  /* 0x0000001c021c7224 */ /* 0x000fe400078e021f */
[----:B------:R-:W-:-:S02]  /*19f0*/  @!P3 IMAD.IADD R27, R27, 0x1, -R2 ;  /* 0x000000011b1bb824 */ /* 0x000fc400078e0a02 */
[C---:B------:R-:W-:Y:S01]  /*1a00*/  IMAD R29, R2.reuse, R23, R29 ;  /* 0x00000017021d7224 */ /* 0x040fe200078e021d */
[C---:B------:R-:W-:Y:S01]  /*1a10*/  ISETP.GT.U32.AND P3, PT, R2.reuse, R28, PT ;  /* 0x0000001c0200720c */ /* 0x040fe20003f64070 */
[----:B------:R-:W-:Y:S02]  /*1a20*/  IMAD.MOV.U32 R23, RZ, RZ, R25 ;  /* 0x000000ffff177224 */ /* 0x000fe400078e0019 */
[----:B------:R-:W-:Y:S01]  /*1a30*/  IMAD R31, R2, R33, R32 ;  /* 0x00000021021f7224 */ /* 0x000fe200078e0220 */
[----:B------:R-:W-:Y:S01]  /*1a40*/  LOP3.LUT R32, R3, 0x4a, RZ, 0xfc, !PT ;  /* 0x0000004a03207812 */ /* 0x000fe200078efcff */
[----:B------:R-:W-:Y:S02]  /*1a50*/  IMAD.MOV.U32 R25, RZ, RZ, R27 ;  /* 0x000000ffff197224 */ /* 0x000fe400078e001b */
[----:B------:R-:W-:Y:S01]  /*1a60*/  @!P1 IMAD.IADD R26, R26, 0x1, -R2 ;  /* 0x000000011a1a9824 */ /* 0x000fe200078e0a02 */
[C---:B------:R-:W-:Y:S01]  /*1a70*/  ISETP.GT.U32.AND P1, PT, R2.reuse, R29, PT ;  /* 0x0000001d0200720c */ /* 0x040fe20003f24070 */
[----:B------:R-:W-:Y:S01]  /*1a80*/  @!P6 IMAD.MOV R25, RZ, RZ, -R25 ;  /* 0x000000ffff19e224 */ /* 0x000fe200078e0a19 */
[----:B------:R-:W-:Y:S01]  /*1a90*/  ISETP.GT.U32.AND P6, PT, R2, R31, PT ;  /* 0x0000001f0200720c */ /* 0x000fe20003fc4070 */
[----:B------:R-:W-:Y:S01]  /*1aa0*/  IMAD.HI.U32 R27, R7, R30, RZ ;  /* 0x0000001e071b7227 */ /* 0x000fe200078e00ff */
[----:B------:R-:W-:-:S03]  /*1ab0*/  IABS R33, R32 ;  /* 0x0000002000217213 */ /* 0x000fc60000000000 */
[----:B------:R-:W-:Y:S01]  /*1ac0*/  @!P0 IMAD.MOV R23, RZ, RZ, -R23 ;  /* 0x000000ffff178224 */ /* 0x000fe200078e0a17 */
[----:B------:R-:W-:Y:S01]  /*1ad0*/  ISETP.GT.U32.AND P0, PT, R2, R26, PT ;  /* 0x0000001a0200720c */ /* 0x000fe20003f04070 */
[--C-:B------:R-:W-:Y:S02]  /*1ae0*/  @!P3 IMAD.IADD R28, R28, 0x1, -R2.reuse ;  /* 0x000000011c1cb824 */ /* 0x100fe400078e0a02 */
[----:B------:R-:W-:Y:S02]  /*1af0*/  IMAD.MOV R27, RZ, RZ, -R27 ;  /* 0x000000ffff1b7224 */ /* 0x000fe400078e0a1b */
[--C-:B------:R-:W-:Y:S01]  /*1b00*/  @!P1 IMAD.IADD R29, R29, 0x1, -R2.reuse ;  /* 0x000000011d1d9824 */ /* 0x100fe200078e0a02 */
[----:B------:R-:W-:Y:S01]  /*1b10*/  ISETP.GE.AND P1, PT, R36, RZ, PT ;  /* 0x000000ff2400720c */ /* 0x000fe20003f26270 */
[----:B------:R-:W-:Y:S01]  /*1b20*/  @!P6 IMAD.IADD R31, R31, 0x1, -R2 ;  /* 0x000000011f1fe824 */ /* 0x000fe200078e0a02 */
[C---:B------:R-:W-:Y:S01]  /*1b30*/  ISETP.GT.U32.AND P6, PT, R2.reuse, R28, PT ;  /* 0x0000001c0200720c */ /* 0x040fe20003fc4070 */
[C---:B------:R-:W-:Y:S01]  /*1b40*/  IMAD R30, R2.reuse, R27, R30 ;  /* 0x0000001b021e7224 */ /* 0x040fe200078e021e */
[----:B------:R-:W-:Y:S01]  /*1b50*/  ISETP.GT.U32.AND P3, PT, R2, R29, PT ;  /* 0x0000001d0200720c */ /* 0x000fe20003f64070 */
[----:B------:R-:W-:-:S04]  /*1b60*/  IMAD.HI.U32 R27, R7, R33, RZ ;  /* 0x00000021071b7227 */ /* 0x000fc800078e00ff */
[----:B------:R-:W-:Y:S02]  /*1b70*/  IMAD.MOV R27, RZ, RZ, -R27 ;  /* 0x000000ffff1b7224 */ /* 0x000fe400078e0a1b */
[----:B------:R-:W-:Y:S01]  /*1b80*/  @!P0 IMAD.IADD R26, R26, 0x1, -R2 ;  /* 0x000000011a1a8824 */ /* 0x000fe200078e0a02 */
[----:B------:R-:W-:Y:S01]  /*1b90*/  ISETP.GE.AND P0, PT, R35, RZ, PT ;  /* 0x000000ff2300720c */ /* 0x000fe20003f06270 */
[C---:B------:R-:W-:Y:S01]  /*1ba0*/  IMAD R33, R2.reuse, R27, R33 ;  /* 0x0000001b02217224 */ /* 0x040fe200078e0221 */
[----:B------:R-:W-:Y:S01]  /*1bb0*/  LOP3.LUT R35, R3, 0x48, RZ, 0xfc, !PT ;  /* 0x0000004803237812 */ /* 0x000fe200078efcff */
[----:B------:R-:W-:Y:S01]  /*1bc0*/  @!P2 IMAD.MOV R26, RZ, RZ, -R26 ;  /* 0x000000ffff1aa224 */ /* 0x000fe200078e0a1a */
[----:B------:R-:W-:Y:S01]  /*1bd0*/  ISETP.GT.U32.AND P2, PT, R2, R31, PT ;  /* 0x0000001f0200720c */ /* 0x000fe20003f44070 */
[--C-:B------:R-:W-:Y:S01]  /*1be0*/  @!P6 IMAD.IADD R28, R28, 0x1, -R2.reuse ;  /* 0x000000011c1ce824 */ /* 0x100fe200078e0a02 */
[C---:B------:R-:W-:Y:S01]  /*1bf0*/  ISETP.GT.U32.AND P6, PT, R2.reuse, R33, PT ;  /* 0x000000210200720c */ /* 0x040fe20003fc4070 */
[----:B------:R-:W-:Y:S01]  /*1c00*/  @!P3 IMAD.IADD R29, R29, 0x1, -R2 ;  /* 0x000000011d1db824 */ /* 0x000fe200078e0a02 */
[----:B------:R-:W-:Y:S01]  /*1c10*/  ISETP.GT.U32.AND P3, PT, R2, R30, PT ;  /* 0x0000001e0200720c */ /* 0x000fe20003f64070 */
[----:B------:R-:W-:Y:S01]  /*1c20*/  @!P5 IMAD.MOV R24, RZ, RZ, -R24 ;  /* 0x000000ffff18d224 */ /* 0x000fe200078e0a18 */
[----:B------:R-:W-:Y:S01]  /*1c30*/  IABS R36, R35 ;  /* 0x0000002300247213 */ /* 0x000fe20000000000 */
[----:B------:R-:W-:Y:S01]  /*1c40*/  IMAD.MOV.U32 R27, RZ, RZ, R29 ;  /* 0x000000ffff1b7224 */ /* 0x000fe200078e001d */
[----:B------:R-:W-:Y:S01]  /*1c50*/  ISETP.GE.AND P5, PT, R34, RZ, PT ;  /* 0x000000ff2200720c */ /* 0x000fe20003fa6270 */
[----:B------:R-:W-:-:S04]  /*1c60*/  IMAD.HI.U32 R34, R7, R37, RZ ;  /* 0x0000002507227227 */ /* 0x000fc800078e00ff */
[--C-:B------:R-:W-:Y:S01]  /*1c70*/  @!P2 IMAD.IADD R31, R31, 0x1, -R2.reuse ;  /* 0x000000011f1fa824 */ /* 0x100fe200078e0a02 */
[----:B------:R-:W-:Y:S01]  /*1c80*/  ISETP.GE.AND P2, PT, R32, RZ, PT ;  /* 0x000000ff2000720c */ /* 0x000fe20003f46270 */
[----:B------:R-:W-:Y:S02]  /*1c90*/  @!P6 IMAD.IADD R33, R33, 0x1, -R2 ;  /* 0x000000012121e824 */ /* 0x000fe400078e0a02 */
[----:B------:R-:W-:-:S03]  /*1ca0*/  IMAD.HI.U32 R32, R7, R36, RZ ;  /* 0x0000002407207227 */ /* 0x000fc600078e00ff */
[----:B------:R-:W-:Y:S01]  /*1cb0*/  ISETP.GT.U32.AND P6, PT, R2, R33, PT ;  /* 0x000000210200720c */ /* 0x000fe20003fc4070 */
[----:B------:R-:W-:Y:S01]  /*1cc0*/  @!P3 IMAD.IADD R30, R30, 0x1, -R2 ;  /* 0x000000011e1eb824 */ /* 0x000fe200078e0a02 */
[----:B------:R-:W-:Y:S01]  /*1cd0*/  ISETP.GE.AND P3, PT, R35, RZ, PT ;  /* 0x000000ff2300720c */ /* 0x000fe20003f66270 */
[----:B------:R-:W-:-:S04]  /*1ce0*/  IMAD.HI.U32 R35, R7, R38, RZ ;  /* 0x0000002607237227 */ /* 0x000fc800078e00ff */
[----:B------:R-:W-:Y:S02]  /*1cf0*/  IMAD.MOV R29, RZ, RZ, -R32 ;  /* 0x000000ffff1d7224 */ /* 0x000fe400078e0a20 */
[----:B------:R-:W-:Y:S02]  /*1d00*/  IMAD.MOV R34, RZ, RZ, -R34 ;  /* 0x000000ffff227224 */ /* 0x000fe400078e0a22 */
[C---:B------:R-:W-:Y:S02]  /*1d10*/  IMAD R32, R2.reuse, R29, R36 ;  /* 0x0000001d02207224 */ /* 0x040fe400078e0224 */
[----:B------:R-:W-:Y:S02]  /*1d20*/  IMAD.MOV R39, RZ, RZ, -R35 ;  /* 0x000000ffff277224 */ /* 0x000fe400078e0a23 */
[----:B------:R-:W-:Y:S01]  /*1d30*/  IMAD R35, R2, R34, R37 ;  /* 0x0000002202237224 */ /* 0x000fe200078e0225 */
[----:B------:R-:W-:Y:S01]  /*1d40*/  IABS R37, R42 ;  /* 0x0000002a00257213 */ /* 0x000fe20000000000 */
[----:B------:R-:W-:-:S02]  /*1d50*/  IMAD.MOV.U32 R29, RZ, RZ, R31 ;  /* 0x000000ffff1d7224 */ /* 0x000fc400078e001f */
[C---:B------:R-:W-:Y:S01]  /*1d60*/  IMAD R34, R2.reuse, R39, R38 ;  /* 0x0000002702227224 */ /* 0x040fe200078e0226 */
[----:B------:R-:W-:Y:S01]  /*1d70*/  IABS R38, R43 ;  /* 0x0000002b00267213 */ /* 0x000fe20000000000 */
[----:B------:R-:W-:Y:S01]  /*1d80*/  @!P0 IMAD.MOV R29, RZ, RZ, -R29 ;  /* 0x000000ffff1d8224 */ /* 0x000fe200078e0a1d */
[C---:B------:R-:W-:Y:S01]  /*1d90*/  ISETP.GT.U32.AND P0, PT, R2.reuse, R35, PT ;  /* 0x000000230200720c */ /* 0x040fe20003f04070 */
[----:B------:R-:W-:Y:S01]  /*1da0*/  @!P6 IMAD.IADD R33, R33, 0x1, -R2 ;  /* 0x000000012121e824 */ /* 0x000fe200078e0a02 */
[C---:B------:R-:W-:Y:S01]  /*1db0*/  ISETP.GT.U32.AND P6, PT, R2.reuse, R34, PT ;  /* 0x000000220200720c */ /* 0x040fe20003fc4070 */
[----:B------:R-:W-:Y:S01]  /*1dc0*/  @!P5 IMAD.MOV R28, RZ, RZ, -R28 ;  /* 0x000000ffff1cd224 */ /* 0x000fe200078e0a1c */
[----:B------:R-:W-:Y:S01]  /*1dd0*/  ISETP.GT.U32.AND P5, PT, R2, R32, PT ;  /* 0x000000200200720c */ /* 0x000fe20003fa4070 */
[----:B------:R-:W-:Y:S01]  /*1de0*/  IMAD.HI.U32 R31, R7, R37, RZ ;  /* 0x00000025071f7227 */ /* 0x000fe200078e00ff */
[----:B------:R-:W-:-:S03]  /*1df0*/  IABS R39, R44 ;  /* 0x0000002c00277213 */ /* 0x000fc60000000000 */
[----:B------:R-:W-:Y:S02]  /*1e00*/  IMAD.MOV R36, RZ, RZ, -R31 ;  /* 0x000000ffff247224 */ /* 0x000fe400078e0a1f */
[----:B------:R-:W-:-:S04]  /*1e10*/  IMAD.HI.U32 R31, R7, R38, RZ ;  /* 0x00000026071f7227 */ /* 0x000fc800078e00ff */
[--C-:B------:R-:W-:Y:S02]  /*1e20*/  @!P0 IMAD.IADD R35, R35, 0x1, -R2.reuse ;  /* 0x0000000123238824 */ /* 0x100fe400078e0a02 */
[----:B------:R-:W-:Y:S02]  /*1e30*/  @!P6 IMAD.IADD R34, R34, 0x1, -R2 ;  /* 0x000000012222e824 */ /* 0x000fe400078e0a02 */
[----:B------:R-:W-:Y:S01]  /*1e40*/  IMAD.MOV R31, RZ, RZ, -R31 ;  /* 0x000000ffff1f7224 */ /* 0x000fe200078e0a1f */
[C---:B------:R-:W-:Y:S01]  /*1e50*/  ISETP.GT.U32.AND P6, PT, R2.reuse, R35, PT ;  /* 0x000000230200720c */ /* 0x040fe20003fc4070 */
[----:B------:R-:W-:Y:S01]  /*1e60*/  @!P4 IMAD.MOV R27, RZ, RZ, -R27 ;  /* 0x000000ffff1bc224 */ /* 0x000fe200078e0a1b */
[C---:B------:R-:W-:Y:S01]  /*1e70*/  ISETP.GT.U32.AND P4, PT, R2.reuse, R30, PT ;  /* 0x0000001e0200720c */ /* 0x040fe20003f84070 */
[C---:B------:R-:W-:Y:S02]  /*1e80*/  IMAD R37, R2.reuse, R36, R37 ;  /* 0x0000002402257224 */ /* 0x040fe400078e0225 */
[----:B------:R-:W-:-:S02]  /*1e90*/  IMAD R36, R2, R31, R38 ;  /* 0x0000001f02247224 */ /* 0x000fc400078e0226 */
[----:B------:R-:W-:Y:S01]  /*1ea0*/  @!P5 IMAD.IADD R32, R32, 0x1, -R2 ;  /* 0x000000012020d824 */ /* 0x000fe200078e0a02 */
[----:B------:R-:W-:Y:S01]  /*1eb0*/  ISETP.GE.AND P5, PT, R41, RZ, PT ;  /* 0x000000ff2900720c */ /* 0x000fe20003fa6270 */
[----:B------:R-:W-:-:S03]  /*1ec0*/  IMAD.HI.U32 R31, R7, R39, RZ ;  /* 0x00000027071f7227 */ /* 0x000fc600078e00ff */
[C---:B------:R-:W-:Y:S01]  /*1ed0*/  ISETP.GT.U32.AND P0, PT, R2.reuse, R32, PT ;  /* 0x000000200200720c */ /* 0x040fe20003f04070 */
[--C-:B------:R-:W-:Y:S01]  /*1ee0*/  @!P6 IMAD.IADD R35, R35, 0x1, -R2.reuse ;  /* 0x000000012323e824 */ /* 0x100fe200078e0a02 */
[----:B------:R-:W-:Y:S01]  /*1ef0*/  ISETP.GT.U32.AND P6, PT, R2, R36, PT ;  /* 0x000000240200720c */ /* 0x000fe20003fc4070 */
[----:B------:R-:W-:Y:S01]  /*1f00*/  @!P4 IMAD.IADD R30, R30, 0x1, -R2 ;  /* 0x000000011e1ec824 */ /* 0x000fe200078e0a02 */
[----:B------:R-:W-:Y:S01]  /*1f10*/  ISETP.GE.AND P4, PT, R40, RZ, PT ;  /* 0x000000ff2800720c */ /* 0x000fe20003f86270 */
[----:B------:R-:W-:Y:S01]  /*1f20*/  IMAD.MOV R31, RZ, RZ, -R31 ;  /* 0x000000ffff1f7224 */ /* 0x000fe200078e0a1f */
[----:B------:R-:W-:Y:S01]  /*1f30*/  IABS R40, R45 ;  /* 0x0000002d00287213 */ /* 0x000fe20000000000 */
[----:B------:R-:W-:Y:S01]  /*1f40*/  @!P1 IMAD.MOV R30, RZ, RZ, -R30 ;  /* 0x000000ffff1e9224 */ /* 0x000fe200078e0a1e */
[C---:B------:R-:W-:Y:S01]  /*1f50*/  ISETP.GT.U32.AND P1, PT, R2.reuse, R34, PT ;  /* 0x000000220200720c */ /* 0x040fe20003f24070 */
[----:B------:R-:W-:Y:S02]  /*1f60*/  IMAD R39, R2, R31, R39 ;  /* 0x0000001f02277224 */ /* 0x000fe400078e0227 */
[----:B------:R-:W-:-:S02]  /*1f70*/  IMAD.MOV.U32 R31, RZ, RZ, R33 ;  /* 0x000000ffff1f7224 */ /* 0x000fc400078e0021 */
[--C-:B------:R-:W-:Y:S01]  /*1f80*/  @!P0 IMAD.IADD R32, R32, 0x1, -R2.reuse ;  /* 0x0000000120208824 */ /* 0x100fe200078e0a02 */
[----:B------:R-:W-:Y:S01]  /*1f90*/  ISETP.GT.U32.AND P0, PT, R2, R37, PT ;  /* 0x000000250200720c */ /* 0x000fe20003f04070 */
[----:B------:R-:W-:Y:S02]  /*1fa0*/  @!P6 IMAD.IADD R36, R36, 0x1, -R2 ;  /* 0x000000012424e824 */ /* 0x000fe400078e0a02 */
[----:B------:R-:W-:Y:S02]  /*1fb0*/  @!P2 IMAD.MOV R31, RZ, RZ, -R31 ;  /* 0x000000ffff1fa224 */ /* 0x000fe400078e0a1f */
[----:B------:R-:W-:Y:S01]  /*1fc0*/  IMAD.HI.U32 R38, R7, R40, RZ ;  /* 0x0000002807267227 */ /* 0x000fe200078e00ff */
[----:B------:R-:W-:-:S03]  /*1fd0*/  ISETP.GT.U32.AND P2, PT, R2, R36, PT ;  /* 0x000000240200720c */ /* 0x000fc60003f44070 */
[----:B------:R-:W-:Y:S02]  /*1fe0*/  IMAD.MOV R41, RZ, RZ, -R38 ;  /* 0x000000ffff297224 */ /* 0x000fe400078e0a26 */
[----:B------:R-:W-:Y:S01]  /*1ff0*/  @!P1 IMAD.IADD R34, R34, 0x1, -R2 ;  /* 0x0000000122229824 */ /* 0x000fe200078e0a02 */
[----:B------:R-:W-:Y:S01]  /*2000*/  ISETP.GE.AND P1, PT, R42, RZ, PT ;  /* 0x000000ff2a00720c */ /* 0x000fe20003f26270 */
[C---:B------:R-:W-:Y:S01]  /*2010*/  IMAD R38, R2.reuse, R41, R40 ;  /* 0x0000002902267224 */ /* 0x040fe200078e0228 */
[----:B------:R-:W-:Y:S01]  /*2020*/  IABS R42, R46 ;  /* 0x0000002e002a7213 */ /* 0x000fe20000000000 */
[----:B------:R-:W-:Y:S01]  /*2030*/  @!P0 IMAD.IADD R37, R37, 0x1, -R2 ;  /* 0x0000000125258824 */ /* 0x000fe200078e0a02 */
[----:B------:R-:W-:Y:S01]  /*2040*/  ISETP.GE.AND P0, PT, R43, RZ, PT ;  /* 0x000000ff2b00720c */ /* 0x000fe20003f06270 */
[----:B------:R-:W-:Y:S01]  /*2050*/  IMAD.MOV.U32 R33, RZ, RZ, R35 ;  /* 0x000000ffff217224 */ /* 0x000fe200078e0023 */
[----:B------:R-:W-:Y:S01]  /*2060*/  LOP3.LUT R43, R3, 0x38, RZ, 0xfc, !PT ;  /* 0x00000038032b7812 */ /* 0x000fe200078efcff */
[----:B------:R-:W-:Y:S01]  /*2070*/  @!P3 IMAD.MOV R32, RZ, RZ, -R32 ;  /* 0x000000ffff20b224 */ /* 0x000fe200078e0a20 */
[C---:B------:R-:W-:Y:S01]  /*2080*/  ISETP.GT.U32.AND P3, PT, R2.reuse, R39, PT ;  /* 0x000000270200720c */ /* 0x040fe20003f64070 */
[----:B------:R-:W-:Y:S01]  /*2090*/  IMAD.HI.U32 R35, R7, R42, RZ ;  /* 0x0000002a07237227 */ /* 0x000fe200078e00ff */
[----:B------:R-:W-:-:S02]  /*20a0*/  ISETP.GT.U32.AND P6, PT, R2, R37, PT ;  /* 0x000000250200720c */ /* 0x000fc40003fc4070 */
[----:B------:R-:W-:Y:S01]  /*20b0*/  IABS R40, R43 ;  /* 0x0000002b00287213 */ /* 0x000fe20000000000 */
[----:B------:R-:W-:Y:S01]  /*20c0*/  @!P2 IMAD.IADD R36, R36, 0x1, -R2 ;  /* 0x000000012424a824 */ /* 0x000fe200078e0a02 */
[C---:B------:R-:W-:Y:S01]  /*20d0*/  ISETP.GT.U32.AND P2, PT, R2.reuse, R38, PT ;  /* 0x000000260200720c */ /* 0x040fe20003f44070 */
[----:B------:R-:W-:Y:S02]  /*20e0*/  IMAD.MOV R35, RZ, RZ, -R35 ;  /* 0x000000ffff237224 */ /* 0x000fe400078e0a23 */
[----:B------:R-:W-:Y:S02]  /*20f0*/  @!P0 IMAD.MOV R36, RZ, RZ, -R36 ;  /* 0x000000ffff248224 */ /* 0x000fe400078e0a24 */
[C---:B------:R-:W-:Y:S01]  /*2100*/  IMAD R41, R2.reuse, R35, R42 ;  /* 0x0000002302297224 */ /* 0x040fe200078e022a */
[----:B------:R-:W-:Y:S01]  /*2110*/  LOP3.LUT R42, R3, 0x36, RZ, 0xfc, !PT ;  /* 0x00000036032a7812 */ /* 0x000fe200078efcff */
[--C-:B------:R-:W-:Y:S02]  /*2120*/  @!P3 IMAD.IADD R39, R39, 0x1, -R2.reuse ;  /* 0x000000012727b824 */ /* 0x100fe400078e0a02 */
[--C-:B------:R-:W-:Y:S01]  /*2130*/  @!P6 IMAD.IADD R37, R37, 0x1, -R2.reuse ;  /* 0x000000012525e824 */ /* 0x100fe200078e0a02 */
[C---:B------:R-:W-:Y:S01]  /*2140*/  ISETP.GT.U32.AND P0, PT, R2.reuse, R41, PT ;  /* 0x000000290200720c */ /* 0x040fe20003f04070 */
[----:B------:R-:W-:Y:S01]  /*2150*/  @!P4 IMAD.MOV R33, RZ, RZ, -R33 ;  /* 0x000000ffff21c224 */ /* 0x000fe200078e0a21 */
[----:B------:R-:W-:Y:S01]  /*2160*/  ISETP.GT.U32.AND P3, PT, R2, R39, PT ;  /* 0x000000270200720c */ /* 0x000fe20003f64070 */
[----:B------:R-:W-:Y:S01]  /*2170*/  @!P2 IMAD.IADD R38, R38, 0x1, -R2 ;  /* 0x000000012626a824 */ /* 0x000fe200078e0a02 */
[----:B------:R-:W-:Y:S01]  /*2180*/  ISETP.GE.AND P6, PT, R46, RZ, PT ;  /* 0x000000ff2e00720c */ /* 0x000fe20003fc6270 */
[----:B------:R-:W-:Y:S01]  /*2190*/  IMAD.MOV.U32 R35, RZ, RZ, R37 ;  /* 0x000000ffff237224 */ /* 0x000fe200078e0025 */
[----:B------:R-:W-:Y:S01]  /*21a0*/  LOP3.LUT R46, R3, 0x34, RZ, 0xfc, !PT ;  /* 0x00000034032e7812 */ /* 0x000fe200078efcff */
[----:B------:R-:W-:Y:S01]  /*21b0*/  IMAD.HI.U32 R37, R7, R40, RZ ;  /* 0x0000002807257227 */ /* 0x000fe200078e00ff */
[----:B------:R-:W-:-:S02]  /*21c0*/  ISETP.GT.U32.AND P2, PT, R2, R38, PT ;  /* 0x000000260200720c */ /* 0x000fc40003f44070 */
[----:B------:R-:W-:Y:S01]  /*21d0*/  ISETP.GE.AND P4, PT, R44, RZ, PT ;  /* 0x000000ff2c00720c */ /* 0x000fe20003f86270 */
[----:B------:R-:W-:Y:S01]  /*21e0*/  IMAD.MOV R37, RZ, RZ, -R37 ;  /* 0x000000ffff257224 */ /* 0x000fe200078e0a25 */
[----:B------:R-:W-:Y:S01]  /*21f0*/  IABS R44, R46 ;  /* 0x0000002e002c7213 */ /* 0x000fe20000000000 */
[----:B------:R-:W-:Y:S02]  /*2200*/  @!P0 IMAD.IADD R41, R41, 0x1, -R2 ;  /* 0x0000000129298824 */ /* 0x000fe400078e0a02 */
[----:B------:R-:W-:Y:S01]  /*2210*/  @!P1 IMAD.MOV R35, RZ, RZ, -R35 ;  /* 0x000000ffff239224 */ /* 0x000fe200078e0a23 */
[----:B------:R-:W-:Y:S01]  /*2220*/  ISETP.GE.AND P1, PT, R43, RZ, PT ;  /* 0x000000ff2b00720c */ /* 0x000fe20003f26270 */
[C---:B------:R-:W-:Y:S01]  /*2230*/  IMAD R40, R2.reuse, R37, R40 ;  /* 0x0000002502287224 */ /* 0x040fe200078e0228 */
[----:B------:R-:W-:Y:S01]  /*2240*/  IABS R43, R42 ;  /* 0x0000002a002b7213 */ /* 0x000fe20000000000 */
[--C-:B------:R-:W-:Y:S01]  /*2250*/  @!P3 IMAD.IADD R39, R39, 0x1, -R2.reuse ;  /* 0x000000012727b824 */ /* 0x100fe200078e0a02 */
[----:B------:R-:W-:Y:S01]  /*2260*/  ISETP.GT.U32.AND P0, PT, R2, R41, PT ;  /* 0x000000290200720c */ /* 0x000fe20003f04070 */
[----:B------:R-:W-:Y:S01]  /*2270*/  @!P2 IMAD.IADD R38, R38, 0x1, -R2 ;  /* 0x000000012626a824 */ /* 0x000fe200078e0a02 */
[----:B------:R-:W-:Y:S01]  /*2280*/  ISETP.GE.AND P3, PT, R42, RZ, PT ;  /* 0x000000ff2a00720c */ /* 0x000fe20003f66270 */
[----:B------:R-:W-:Y:S01]  /*2290*/  IMAD.HI.U32 R42, R7, R43, RZ ;  /* 0x0000002b072a7227 */ /* 0x000fe200078e00ff */
[----:B------:R-:W-:-:S03]  /*22a0*/  ISETP.GT.U32.AND P2, PT, R2, R40, PT ;  /* 0x000000280200720c */ /* 0x000fc60003f44070 */
[----:B------:R-:W-:Y:S02]  /*22b0*/  IMAD.MOV.U32 R37, RZ, RZ, R39 ;  /* 0x000000ffff257224 */ /* 0x000fe400078e0027 */
[----:B------:R-:W-:Y:S02]  /*22c0*/  IMAD.MOV R42, RZ, RZ, -R42 ;  /* 0x000000ffff2a7224 */ /* 0x000fe400078e0a2a */
[----:B------:R-:W-:-:S04]  /*22d0*/  IMAD.HI.U32 R39, R7, R44, RZ ;  /* 0x0000002c07277227 */ /* 0x000fc800078e00ff */
[C---:B------:R-:W-:Y:S02]  /*22e0*/  IMAD R43, R2.reuse, R42, R43 ;  /* 0x0000002a022b7224 */ /* 0x040fe400078e022b */
[----:B------:R-:W-:Y:S02]  /*22f0*/  IMAD.MOV R39, RZ, RZ, -R39 ;  /* 0x000000ffff277224 */ /* 0x000fe400078e0a27 */
[----:B------:R-:W-:Y:S01]  /*2300*/  @!P0 IMAD.IADD R41, R41, 0x1, -R2 ;  /* 0x0000000129298824 */ /* 0x000fe200078e0a02 */
[----:B------:R-:W-:Y:S01]  /*2310*/  ISETP.GT.U32.AND P0, PT, R2, R43, PT ;  /* 0x0000002b0200720c */ /* 0x000fe20003f04070 */
[----:B------:R-:W-:Y:S01]  /*2320*/  @!P5 IMAD.MOV R34, RZ, RZ, -R34 ;  /* 0x000000ffff22d224 */ /* 0x000fe200078e0a22 */
[----:B------:R-:W-:Y:S01]  /*2330*/  ISETP.GE.AND P5, PT, R45, RZ, PT ;  /* 0x000000ff2d00720c */ /* 0x000fe20003fa6270 */
[----:B------:R-:W-:Y:S01]  /*2340*/  @!P2 IMAD.IADD R40, R40, 0x1, -R2 ;  /* 0x000000012828a824 */ /* 0x000fe200078e0a02 */
[----:B------:R-:W-:Y:S01]  /*2350*/  IABS R45, R47 ;  /* 0x0000002f002d7213 */ /* 0x000fe20000000000 */
[----:B------:R-:W-:-:S02]  /*2360*/  IMAD R42, R2, R39, R44 ;  /* 0x00000027022a7224 */ /* 0x000fc400078e022c */
[----:B------:R-:W-:Y:S01]  /*2370*/  IMAD.MOV.U32 R39, RZ, RZ, R41 ;  /* 0x000000ffff277224 */ /* 0x000fe200078e0029 */
[----:B------:R-:W-:Y:S01]  /*2380*/  ISETP.GT.U32.AND P2, PT, R2, R40, PT ;  /* 0x000000280200720c */ /* 0x000fe20003f44070 */
[----:B------:R-:W-:-:S04]  /*2390*/  IMAD.HI.U32 R44, R7, R45, RZ ;  /* 0x0000002d072c7227 */ /* 0x000fc800078e00ff */
[----:B------:R-:W-:Y:S01]  /*23a0*/  @!P6 IMAD.MOV R39, RZ, RZ, -R39 ;  /* 0x000000ffff27e224 */ /* 0x000fe200078e0a27 */
[C---:B------:R-:W-:Y:S01]  /*23b0*/  ISETP.GT.U32.AND P6, PT, R2.reuse, R42, PT ;  /* 0x0000002a0200720c */ /* 0x040fe20003fc4070 */
[----:B------:R-:W-:Y:S02]  /*23c0*/  IMAD.MOV R44, RZ, RZ, -R44 ;  /* 0x000000ffff2c7224 */ /* 0x000fe400078e0a2c */
[--C-:B------:R-:W-:Y:S02]  /*23d0*/  @!P0 IMAD.IADD R43, R43, 0x1, -R2.reuse ;  /* 0x000000012b2b8824 */ /* 0x100fe400078e0a02 */
[----:B------:R-:W-:Y:S02]  /*23e0*/  IMAD R45, R2, R44, R45 ;  /* 0x0000002c022d7224 */ /* 0x000fe400078e022d */
[----:B------:R-:W-:Y:S01]  /*23f0*/  @!P4 IMAD.MOV R37, RZ, RZ, -R37 ;  /* 0x000000ffff25c224 */ /* 0x000fe200078e0a25 */
[----:B------:R-:W-:Y:S01]  /*2400*/  ISETP.GE.AND P4, PT, R46, RZ, PT ;  /* 0x000000ff2e00720c */ /* 0x000fe20003f86270 */
[----:B------:R-:W-:Y:S01]  /*2410*/  @!P2 IMAD.IADD R40, R40, 0x1, -R2 ;  /* 0x000000012828a824 */ /* 0x000fe200078e0a02 */
[----:B------:R-:W-:Y:S01]  /*2420*/  LOP3.LUT R46, R3, 0x30, RZ, 0xfc, !PT ;  /* 0x00000030032e7812 */ /* 0x000fe200078efcff */
[----:B------:R-:W-:Y:S01]  /*2430*/  @!P5 IMAD.MOV R38, RZ, RZ, -R38 ;  /* 0x000000ffff26d224 */ /* 0x000fe200078e0a26 */
[----:B------:R-:W-:Y:S01]  /*2440*/  ISETP.GT.U32.AND P0, PT, R2, R43, PT ;  /* 0x0000002b0200720c */ /* 0x000fe20003f04070 */
[----:B------:R-:W-:Y:S01]  /*2450*/  @!P6 IMAD.IADD R42, R42, 0x1, -R2 ;  /* 0x000000012a2ae824 */ /* 0x000fe200078e0a02 */
[----:B------:R-:W-:Y:S01]  /*2460*/  ISETP.GT.U32.AND P2, PT, R2, R45, PT ;  /* 0x0000002d0200720c */ /* 0x000fe20003f44070 */
[----:B------:R-:W-:Y:S01]  /*2470*/  IMAD.HI.U32 R44, R7, R50, RZ ;  /* 0x00000032072c7227 */ /* 0x000fe200078e00ff */
[----:B------:R-:W-:-:S02]  /*2480*/  ISETP.GE.AND P5, PT, R47, RZ, PT ;  /* 0x000000ff2f00720c */ /* 0x000fc40003fa6270 */
[----:B------:R-:W-:Y:S01]  /*2490*/  IABS R47, R46 ;  /* 0x0000002e002f7213 */ /* 0x000fe20000000000 */
[----:B------:R-:W-:Y:S01]  /*24a0*/  IMAD.MOV R51, RZ, RZ, -R44 ;  /* 0x000000ffff337224 */ /* 0x000fe200078e0a2c */
[----:B------:R-:W-:Y:S01]  /*24b0*/  ISETP.GT.U32.AND P6, PT, R2, R42, PT ;  /* 0x0000002a0200720c */ /* 0x000fe20003fc4070 */
[----:B------:R-:W-:Y:S01]  /*24c0*/  @!P1 IMAD.MOV R40, RZ, RZ, -R40 ;  /* 0x000000ffff289224 */ /* 0x000fe200078e0a28 */
[----:B------:R-:W-:Y:S01]  /*24d0*/  ISETP.GE.AND P1, PT, R46, RZ, PT ;  /* 0x000000ff2e00720c */ /* 0x000fe20003f26270 */
[----:B------:R-:W-:-:S04]  /*24e0*/  IMAD.HI.U32 R41, R7, R47, RZ ;  /* 0x0000002f07297227 */ /* 0x000fc800078e00ff */
[----:B------:R-:W-:Y:S02]  /*24f0*/  IMAD.MOV R41, RZ, RZ, -R41 ;  /* 0x000000ffff297224 */ /* 0x000fe400078e0a29 */
[--C-:B------:R-:W-:Y:S01]  /*2500*/  @!P0 IMAD.IADD R43, R43, 0x1, -R2.reuse ;  /* 0x000000012b2b8824 */ /* 0x100fe200078e0a02 */
[----:B------:R-:W-:Y:S01]  /*2510*/  ISETP.GE.AND P0, PT, R53, RZ, PT ;  /* 0x000000ff3500720c */ /* 0x000fe20003f06270 */
[----:B------:R-:W-:Y:S02]  /*2520*/  @!P2 IMAD.IADD R45, R45, 0x1, -R2 ;  /* 0x000000012d2da824 */ /* 0x000fe400078e0a02 */
[C---:B------:R-:W-:Y:S02]  /*2530*/  IMAD R44, R2.reuse, R41, R47 ;  /* 0x00000029022c7224 */ /* 0x040fe400078e022f */
[C---:B------:R-:W-:Y:S01]  /*2540*/  IMAD R47, R2.reuse, R51, R50 ;  /* 0x00000033022f7224 */ /* 0x040fe200078e0232 */
[----:B------:R-:W-:Y:S01]  /*2550*/  ISETP.GT.U32.AND P2, PT, R2, R45, PT ;  /* 0x0000002d0200720c */ /* 0x000fe20003f44070 */
[----:B------:R-:W-:Y:S01]  /*2560*/  IMAD.MOV.U32 R41, RZ, RZ, R43 ;  /* 0x000000ffff297224 */ /* 0x000fe200078e002b */
[----:B------:R-:W-:Y:S01]  /*2570*/  LOP3.LUT R43, R3, 0x2a, RZ, 0xfc, !PT ;  /* 0x0000002a032b7812 */ /* 0x000fe200078efcff */
[----:B------:R-:W-:Y:S01]  /*2580*/  @!P6 IMAD.IADD R42, R42, 0x1, -R2 ;  /* 0x000000012a2ae824 */ /* 0x000fe200078e0a02 */
[C---:B------:R-:W-:Y:S01]  /*2590*/  ISETP.GT.U32.AND P6, PT, R2.reuse, R44, PT ;  /* 0x0000002c0200720c */ /* 0x040fe20003fc4070 */
[----:B------:R-:W-:Y:S01]  /*25a0*/  @!P3 IMAD.MOV R41, RZ, RZ, -R41 ;  /* 0x000000ffff29b224 */ /* 0x000fe200078e0a29 */
[----:B------:R-:W-:Y:S01]  /*25b0*/  ISETP.GT.U32.AND P3, PT, R2, R47, PT ;  /* 0x0000002f0200720c */ /* 0x000fe20003f64070 */
[----:B------:R-:W-:Y:S01]  /*25c0*/  IMAD.HI.U32 R46, R7, R52, RZ ;  /* 0x00000034072e7227 */ /* 0x000fe200078e00ff */
[----:B------:R-:W-:-:S03]  /*25d0*/  LOP3.LUT R50, R3, 0x28, RZ, 0xfc, !PT ;  /* 0x0000002803327812 */ /* 0x000fc600078efcff */
[----:B------:R-:W-:Y:S01]  /*25e0*/  IMAD.MOV R53, RZ, RZ, -R46 ;  /* 0x000000ffff357224 */ /* 0x000fe200078e0a2e */
[----:B------:R-:W-:Y:S01]  /*25f0*/  IABS R55, R50 ;  /* 0x0000003200377213 */ /* 0x000fe20000000000 */
[----:B------:R-:W-:Y:S02]  /*2600*/  @!P2 IMAD.IADD R45, R45, 0x1, -R2 ;  /* 0x000000012d2da824 */ /* 0x000fe400078e0a02 */
[----:B------:R-:W-:Y:S01]  /*2610*/  IMAD R51, R2, R53, R52 ;  /* 0x0000003502337224 */ /* 0x000fe200078e0234 */
[----:B------:R-:W-:Y:S01]  /*2620*/  IABS R53, R43 ;  /* 0x0000002b00357213 */ /* 0x000fe20000000000 */
[--C-:B------:R-:W-:Y:S01]  /*2630*/  @!P6 IMAD.IADD R44, R44, 0x1, -R2.reuse ;  /* 0x000000012c2ce824 */ /* 0x100fe200078e0a02 */
[----:B------:R-:W-:Y:S01]  /*2640*/  ISETP.GE.AND P6, PT, R43, RZ, PT ;  /* 0x000000ff2b00720c */ /* 0x000fe20003fc6270 */
[----:B------:R-:W-:Y:S01]  /*2650*/  @!P3 IMAD.IADD R47, R47, 0x1, -R2 ;  /* 0x000000012f2fb824 */ /* 0x000fe200078e0a02 */
[C---:B------:R-:W-:Y:S01]  /*2660*/  ISETP.GT.U32.AND P2, PT, R2.reuse, R51, PT ;  /* 0x000000330200720c */ /* 0x040fe20003f44070 */
[----:B------:R-:W-:Y:S01]  /*2670*/  IMAD.MOV.U32 R43, RZ, RZ, R45 ;  /* 0x000000ffff2b7224 */ /* 0x000fe200078e002d */
[----:B------:R-:W-:Y:S01]  /*2680*/  ISETP.GT.U32.AND P3, PT, R2, R44, PT ;  /* 0x0000002c0200720c */ /* 0x000fe20003f64070 */
[----:B------:R-:W-:Y:S01]  /*2690*/  IMAD.HI.U32 R45, R7, R55, RZ ;  /* 0x00000037072d7227 */ /* 0x000fe200078e00ff */
[----:B------:R-:W-:-:S03]  /*26a0*/  IABS R52, R56 ;  /* 0x0000003800347213 */ /* 0x000fc60000000000 */
[----:B------:R-:W-:Y:S01]  /*26b0*/  @!P5 IMAD.MOV R43, RZ, RZ, -R43 ;  /* 0x000000ffff2bd224 */ /* 0x000fe200078e0a2b */
[----:B------:R-:W-:Y:S01]  /*26c0*/  ISETP.GT.U32.AND P5, PT, R2, R47, PT ;  /* 0x0000002f0200720c */ /* 0x000fe20003fa4070 */
[----:B------:R-:W-:Y:S02]  /*26d0*/  IMAD.MOV R45, RZ, RZ, -R45 ;  /* 0x000000ffff2d7224 */ /* 0x000fe400078e0a2d */
[----:B------:R-:W-:Y:S01]  /*26e0*/  @!P4 IMAD.MOV R42, RZ, RZ, -R42 ;  /* 0x000000ffff2ac224 */ /* 0x000fe200078e0a2a */
[----:B------:R-:W-:Y:S01]  /*26f0*/  ISETP.GE.AND P4, PT, R54, RZ, PT ;  /* 0x000000ff3600720c */ /* 0x000fe20003f86270 */
[----:B------:R-:W-:Y:S01]  /*2700*/  IMAD R55, R2, R45, R55 ;  /* 0x0000002d02377224 */ /* 0x000fe200078e0237 */
[----:B------:R-:W-:Y:S01]  /*2710*/  LOP3.LUT R54, R3, 0x26, RZ, 0xfc, !PT ;  /* 0x0000002603367812 */ /* 0x000fe200078efcff */
[----:B------:R-:W-:Y:S02]  /*2720*/  @!P2 IMAD.IADD R51, R51, 0x1, -R2 ;  /* 0x000000013333a824 */ /* 0x000fe400078e0a02 */
[----:B------:R-:W-:Y:S01]  /*2730*/  IMAD.HI.U32 R46, R7, R53, RZ ;  /* 0x00000035072e7227 */ /* 0x000fe200078e00ff */
[----:B------:R-:W-:-:S02]  /*2740*/  IABS R57, R54 ;  /* 0x0000003600397213 */ /* 0x000fc40000000000 */
[C---:B------:R-:W-:Y:S01]  /*2750*/  ISETP.GT.U32.AND P2, PT, R2.reuse, R51, PT ;  /* 0x000000330200720c */ /* 0x040fe20003f44070 */
[----:B------:R-:W-:Y:S01]  /*2760*/  @!P5 IMAD.IADD R47, R47, 0x1, -R2 ;  /* 0x000000012f2fd824 */ /* 0x000fe200078e0a02 */
[----:B------:R-:W-:Y:S01]  /*2770*/  ISETP.GT.U32.AND P5, PT, R2, R55, PT ;  /* 0x000000370200720c */ /* 0x000fe20003fa4070 */
[----:B------:R-:W-:-:S04]  /*2780*/  IMAD.HI.U32 R45, R7, R57, RZ ;  /* 0x00000039072d7227 */ /* 0x000fc800078e00ff */
[----:B------:R-:W-:Y:S02]  /*2790*/  IMAD.MOV R45, RZ, RZ, -R45 ;  /* 0x000000ffff2d7224 */ /* 0x000fe400078e0a2d */
[----:B------:R-:W-:Y:S02]  /*27a0*/  IMAD.MOV R46, RZ, RZ, -R46 ;  /* 0x000000ffff2e7224 */ /* 0x000fe400078e0a2e */
[C---:B------:R-:W-:Y:S02]  /*27b0*/  IMAD R57, R2.reuse, R45, R57 ;  /* 0x0000002d02397224 */ /* 0x040fe400078e0239 */
[----:B------:R-:W-:Y:S02]  /*27c0*/  IMAD.MOV.U32 R45, RZ, RZ, R47 ;  /* 0x000000ffff2d7224 */ /* 0x000fe400078e002f */
[----:B------:R-:W-:Y:S02]  /*27d0*/  @!P5 IMAD.IADD R55, R55, 0x1, -R2 ;  /* 0x000000013737d824 */ /* 0x000fe400078e0a02 */
[----:B------:R-:W-:Y:S01]  /*27e0*/  @!P0 IMAD.MOV R45, RZ, RZ, -R45 ;  /* 0x000000ffff2d8224 */ /* 0x000fe200078e0a2d */
[C---:B------:R-:W-:Y:S01]  /*27f0*/  ISETP.GT.U32.AND P0, PT, R2.reuse, R57, PT ;  /* 0x000000390200720c */ /* 0x040fe20003f04070 */
[C---:B------:R-:W-:Y:S01]  /*2800*/  IMAD R53, R2.reuse, R46, R53 ;  /* 0x0000002e02357224 */ /* 0x040fe200078e0235 */
[----:B------:R-:W-:Y:S01]  /*2810*/  ISETP.GT.U32.AND P5, PT, R2, R55, PT ;  /* 0x000000370200720c */ /* 0x000fe20003fa4070 */
[----:B------:R-:W-:-:S04]  /*2820*/  IMAD.HI.U32 R46, R7, R52, RZ ;  /* 0x00000034072e7227 */ /* 0x000fc800078e00ff */
[--C-:B------:R-:W-:Y:S01]  /*2830*/  @!P2 IMAD.IADD R51, R51, 0x1, -R2.reuse ;  /* 0x000000013333a824 */ /* 0x100fe200078e0a02 */
[----:B------:R-:W-:Y:S01]  /*2840*/  ISETP.GE.AND P2, PT, R50, RZ, PT ;  /* 0x000000ff3200720c */ /* 0x000fe20003f46270 */
[----:B------:R-:W-:Y:S01]  /*2850*/  @!P3 IMAD.IADD R44, R44, 0x1, -R2 ;  /* 0x000000012c2cb824 */ /* 0x000fe200078e0a02 */
[----:B------:R-:W-:Y:S01]  /*2860*/  ISETP.GT.U32.AND P3, PT, R2, R53, PT ;  /* 0x000000350200720c */ /* 0x000fe20003f64070 */
[----:B------:R-:W-:Y:S01]  /*2870*/  IMAD.MOV R47, RZ, RZ, -R46 ;  /* 0x000000ffff2f7224 */ /* 0x000fe200078e0a2e */
[----:B------:R-:W-:Y:S01]  /*2880*/  LOP3.LUT R46, R3, 0x20, RZ, 0xfc, !PT ;  /* 0x00000020032e7812 */ /* 0x000fe200078efcff */
[----:B------:R-:W-:-:S03]  /*2890*/  IMAD.HI.U32 R50, R7, R59, RZ ;  /* 0x0000003b07327227 */ /* 0x000fc600078e00ff */
[----:B------:R-:W-:Y:S01]  /*28a0*/  IABS R61, R46 ;  /* 0x0000002e003d7213 */ /* 0x000fe20000000000 */
[----:B------:R-:W-:Y:S01]  /*28b0*/  @!P1 IMAD.MOV R44, RZ, RZ, -R44 ;  /* 0x000000ffff2c9224 */ /* 0x000fe200078e0a2c */
[----:B------:R-:W-:Y:S01]  /*28c0*/  ISETP.GE.AND P1, PT, R54, RZ, PT ;  /* 0x000000ff3600720c */ /* 0x000fe20003f26270 */
[----:B------:R-:W-:Y:S01]  /*28d0*/  IMAD.MOV R50, RZ, RZ, -R50 ;  /* 0x000000ffff327224 */ /* 0x000fe200078e0a32 */
[----:B------:R-:W-:Y:S01]  /*28e0*/  LOP3.LUT R54, R3, 0x1e, RZ, 0xfc, !PT ;  /* 0x0000001e03367812 */ /* 0x000fe200078efcff */
[--C-:B------:R-:W-:Y:S01]  /*28f0*/  @!P0 IMAD.IADD R57, R57, 0x1, -R2.reuse ;  /* 0x0000000139398824 */ /* 0x100fe200078e0a02 */
[----:B------:R-:W-:Y:S01]  /*2900*/  ISETP.GE.AND P0, PT, R46, RZ, PT ;  /* 0x000000ff2e00720c */ /* 0x000fe20003f06270 */
[----:B------:R-:W-:Y:S01]  /*2910*/  IMAD R59, R2, R50, R59 ;  /* 0x00000032023b7224 */ /* 0x000fe200078e023b */
[----:B------:R-:W-:Y:S01]  /*2920*/  IABS R63, R54 ;  /* 0x00000036003f7213 */ /* 0x000fe20000000000 */
[----:B------:R-:W-:Y:S02]  /*2930*/  @!P5 IMAD.IADD R55, R55, 0x1, -R2 ;  /* 0x000000013737d824 */ /* 0x000fe400078e0a02 */
[----:B------:R-:W-:-:S04]  /*2940*/  IMAD.HI.U32 R46, R7, R61, RZ ;  /* 0x0000003d072e7227 */ /* 0x000fc800078e00ff */
[C---:B------:R-:W-:Y:S02]  /*2950*/  IMAD R47, R2.reuse, R47, R52 ;  /* 0x0000002f022f7224 */ /* 0x040fe400078e0234 */
[----:B------:R-:W-:Y:S01]  /*2960*/  @!P2 IMAD.MOV R55, RZ, RZ, -R55 ;  /* 0x000000ffff37a224 */ /* 0x000fe200078e0a37 */
[C---:B------:R-:W-:Y:S01]  /*2970*/  ISETP.GT.U32.AND P2, PT, R2.reuse, R59, PT ;  /* 0x0000003b0200720c */ /* 0x040fe20003f44070 */
[----:B------:R-:W-:Y:S01]  /*2980*/  IMAD.MOV R52, RZ, RZ, -R46 ;  /* 0x000000ffff347224 */ /* 0x000fe200078e0a2e */
[----:B------:R-:W-:Y:S01]  /*2990*/  ISETP.GT.U32.AND P5, PT, R2, R47, PT ;  /* 0x0000002f0200720c */ /* 0x000fe20003fa4070 */
[----:B------:R-:W-:-:S04]  /*29a0*/  IMAD.HI.U32 R46, R7, R63, RZ ;  /* 0x0000003f072e7227 */ /* 0x000fc800078e00ff */
[----:B------:R-:W-:Y:S02]  /*29b0*/  IMAD.MOV R46, RZ, RZ, -R46 ;  /* 0x000000ffff2e7224 */ /* 0x000fe400078e0a2e */
[--C-:B------:R-:W-:Y:S02]  /*29c0*/  @!P3 IMAD.IADD R53, R53, 0x1, -R2.reuse ;  /* 0x000000013535b824 */ /* 0x100fe400078e0a02 */
[C---:B------:R-:W-:Y:S02]  /*29d0*/  IMAD R63, R2.reuse, R46, R63 ;  /* 0x0000002e023f7224 */ /* 0x040fe400078e023f */
[--C-:B------:R-:W-:Y:S01]  /*29e0*/  @!P2 IMAD.IADD R59, R59, 0x1, -R2.reuse ;  /* 0x000000013b3ba824 */ /* 0x100fe200078e0a02 */
[C---:B------:R-:W-:Y:S01]  /*29f0*/  ISETP.GT.U32.AND P3, PT, R2.reuse, R53, PT ;  /* 0x000000350200720c */ /* 0x040fe20003f64070 */
[----:B------:R-:W-:Y:S01]  /*2a00*/  @!P5 IMAD.IADD R47, R47, 0x1, -R2 ;  /* 0x000000012f2fd824 */ /* 0x000fe200078e0a02 */
[----:B------:R-:W-:Y:S01]  /*2a10*/  ISETP.GT.U32.AND P2, PT, R2, R63, PT ;  /* 0x0000003f0200720c */ /* 0x000fe20003f44070 */
[----:B------:R-:W-:-:S03]  /*2a20*/  IMAD.HI.U32 R46, R7, R69, RZ ;  /* 0x00000045072e7227 */ /* 0x000fc600078e00ff */
[----:B------:R-:W-:Y:S01]  /*2a30*/  ISETP.GT.U32.AND P5, PT, R2, R47, PT ;  /* 0x0000002f0200720c */ /* 0x000fe20003fa4070 */
[----:B------:R-:W-:Y:S01]  /*2a40*/  @!P4 IMAD.MOV R51, RZ, RZ, -R51 ;  /* 0x000000ffff33c224 */ /* 0x000fe200078e0a33 */
[----:B------:R-:W-:Y:S01]  /*2a50*/  ISETP.GE.AND P4, PT, R56, RZ, PT ;  /* 0x000000ff3800720c */ /* 0x000fe20003f86270 */
[----:B------:R-:W-:Y:S01]  /*2a60*/  IMAD R61, R2, R52, R61 ;  /* 0x00000034023d7224 */ /* 0x000fe200078e023d */
[----:B------:R-:W-:Y:S01]  /*2a70*/  LOP3.LUT R56, R3, 0x1c, RZ, 0xfc, !PT ;  /* 0x0000001c03387812 */ /* 0x000fe200078efcff */
[----:B------:R-:W-:Y:S02]  /*2a80*/  IMAD.MOV R46, RZ, RZ, -R46 ;  /* 0x000000ffff2e7224 */ /* 0x000fe400078e0a2e */
[--C-:B------:R-:W-:Y:S01]  /*2a90*/  @!P3 IMAD.IADD R53, R53, 0x1, -R2.reuse ;  /* 0x000000013535b824 */ /* 0x100fe200078e0a02 */
[----:B------:R-:W-:Y:S01]  /*2aa0*/  IABS R65, R56 ;  /* 0x0000003800417213 */ /* 0x000fe20000000000 */
[----:B------:R-:W-:Y:S01]  /*2ab0*/  @!P2 IMAD.IADD R63, R63, 0x1, -R2 ;  /* 0x000000013f3fa824 */ /* 0x000fe200078e0a02 */
[----:B------:R-:W-:Y:S01]  /*2ac0*/  ISETP.GE.AND P3, PT, R58, RZ, PT ;  /* 0x000000ff3a00720c */ /* 0x000fe20003f66270 */
[----:B------:R-:W-:Y:S01]  /*2ad0*/  @!P6 IMAD.MOV R53, RZ, RZ, -R53 ;  /* 0x000000ffff35e224 */ /* 0x000fe200078e0a35 */
[C---:B------:R-:W-:Y:S01]  /*2ae0*/  ISETP.GT.U32.AND P6, PT, R2.reuse, R57, PT ;  /* 0x000000390200720c */ /* 0x040fe20003fc4070 */
[----:B------:R-:W-:Y:S01]  /*2af0*/  IMAD.HI.U32 R52, R7, R67, RZ ;  /* 0x0000004307347227 */ /* 0x000fe200078e00ff */
[----:B------:R-:W-:-:S02]  /*2b00*/  ISETP.GT.U32.AND P2, PT, R2, R63, PT ;  /* 0x0000003f0200720c */ /* 0x000fc40003f44070 */
[----:B------:R-:W-:Y:S01]  /*2b10*/  LOP3.LUT R58, R3, 0x10, RZ, 0xfc, !PT ;  /* 0x00000010033a7812 */ /* 0x000fe200078efcff */
[----:B------:R-:W-:Y:S02]  /*2b20*/  IMAD R69, R2, R46, R69 ;  /* 0x0000002e02457224 */ /* 0x000fe400078e0245 */
[----:B------:R-:W-:Y:S01]  /*2b30*/  IMAD.MOV R52, RZ, RZ, -R52 ;  /* 0x000000ffff347224 */ /* 0x000fe200078e0a34 */
[----:B------:R-:W-:Y:S01]  /*2b40*/  IABS R77, R58 ;  /* 0x0000003a004d7213 */ /* 0x000fe20000000000 */
[----:B------:R-:W-:-:S04]  /*2b50*/  IMAD.HI.U32 R50, R7, R65, RZ ;  /* 0x0000004107327227 */ /* 0x000fc800078e00ff */
[--C-:B------:R-:W-:Y:S01]  /*2b60*/  @!P6 IMAD.IADD R57, R57, 0x1, -R2.reuse ;  /* 0x000000013939e824 */ /* 0x100fe200078e0a02 */
[C---:B------:R-:W-:Y:S01]  /*2b70*/  ISETP.GT.U32.AND P6, PT, R2.reuse, R61, PT ;  /* 0x0000003d0200720c */ /* 0x040fe20003fc4070 */
[----:B------:R-:W-:Y:S01]  /*2b80*/  @!P2 IMAD.IADD R63, R63, 0x1, -R2 ;  /* 0x000000013f3fa824 */ /* 0x000fe200078e0a02 */
[C---:B------:R-:W-:Y:S01]  /*2b90*/  ISETP.GT.U32.AND P2, PT, R2.reuse, R69, PT ;  /* 0x000000450200720c */ /* 0x040fe20003f44070 */
[C---:B------:R-:W-:Y:S01]  /*2ba0*/  IMAD R67, R2.reuse, R52, R67 ;  /* 0x0000003402437224 */ /* 0x040fe200078e0243 */
[----:B------:R-:W-:Y:S01]  /*2bb0*/  LOP3.LUT R52, R3, 0x16, RZ, 0xfc, !PT ;  /* 0x0000001603347812 */ /* 0x000fe200078efcff */
[----:B------:R-:W-:Y:S02]  /*2bc0*/  IMAD.MOV R50, RZ, RZ, -R50 ;  /* 0x000000ffff327224 */ /* 0x000fe400078e0a32 */
[----:B------:R-:W-:Y:S01]  /*2bd0*/  @!P5 IMAD.IADD R47, R47, 0x1, -R2 ;  /* 0x000000012f2fd824 */ /* 0x000fe200078e0a02 */
[----:B------:R-:W-:Y:S01]  /*2be0*/  IABS R71, R52 ;  /* 0x0000003400477213 */ /* 0x000fe20000000000 */
[----:B------:R-:W-:Y:S01]  /*2bf0*/  IMAD R65, R2, R50, R65 ;  /* 0x0000003202417224 */ /* 0x000fe200078e0241 */
[----:B------:R-:W-:Y:S01]  /*2c00*/  ISETP.GE.AND P5, PT, R54, RZ, PT ;  /* 0x000000ff3600720c */ /* 0x000fe20003fa6270 */
[----:B------:R-:W-:Y:S01]  /*2c10*/  @!P1 IMAD.MOV R57, RZ, RZ, -R57 ;  /* 0x000000ffff399224 */ /* 0x000fe200078e0a39 */
[----:B------:R-:W-:Y:S01]  /*2c20*/  ISETP.GT.U32.AND P1, PT, R2, R59, PT ;  /* 0x0000003b0200720c */ /* 0x000fe20003f24070 */
[----:B------:R-:W-:Y:S01]  /*2c30*/  IMAD.MOV.U32 R50, RZ, RZ, R47 ;  /* 0x000000ffff327224 */ /* 0x000fe200078e002f */
[----:B------:R-:W-:Y:S01]  /*2c40*/  LOP3.LUT R54, R3, 0x14, RZ, 0xfc, !PT ;  /* 0x0000001403367812 */ /* 0x000fe200078efcff */
[----:B------:R-:W-:-:S03]  /*2c50*/  IMAD.HI.U32 R46, R7, R71, RZ ;  /* 0x00000047072e7227 */ /* 0x000fc600078e00ff */
[----:B------:R-:W-:Y:S01]  /*2c60*/  IABS R73, R54 ;  /* 0x0000003600497213 */ /* 0x000fe20000000000 */
[----:B------:R-:W-:Y:S01]  /*2c70*/  @!P4 IMAD.MOV R50, RZ, RZ, -R50 ;  /* 0x000000ffff32c224 */ /* 0x000fe200078e0a32 */
[C---:B------:R-:W-:Y:S01]  /*2c80*/  ISETP.GT.U32.AND P4, PT, R2.reuse, R65, PT ;  /* 0x000000410200720c */ /* 0x040fe20003f84070 */
[--C-:B------:R-:W-:Y:S02]  /*2c90*/  @!P2 IMAD.IADD R69, R69, 0x1, -R2.reuse ;  /* 0x000000014545a824 */ /* 0x100fe400078e0a02 */
[----:B------:R-:W-:Y:S02]  /*2ca0*/  @!P6 IMAD.IADD R61, R61, 0x1, -R2 ;  /* 0x000000013d3de824 */ /* 0x000fe400078e0a02 */
[----:B------:R-:W-:Y:S01]  /*2cb0*/  IMAD.MOV R46, RZ, RZ, -R46 ;  /* 0x000000ffff2e7224 */ /* 0x000fe200078e0a2e */
[C---:B------:R-:W-:Y:S01]  /*2cc0*/  ISETP.GT.U32.AND P2, PT, R2.reuse, R69, PT ;  /* 0x000000450200720c */ /* 0x040fe20003f44070 */
[----:B------:R-:W-:Y:S01]  /*2cd0*/  @!P1 IMAD.IADD R59, R59, 0x1, -R2 ;  /* 0x000000013b3b9824 */ /* 0x000fe200078e0a02 */
[C---:B------:R-:W-:Y:S01]  /*2ce0*/  ISETP.GT.U32.AND P6, PT, R2.reuse, R61, PT ;  /* 0x0000003d0200720c */ /* 0x040fe20003fc4070 */
[----:B------:R-:W-:Y:S01]  /*2cf0*/  IMAD R71, R2, R46, R71 ;  /* 0x0000002e02477224 */ /* 0x000fe200078e0247 */
[----:B------:R-:W-:Y:S01]  /*2d00*/  ISETP.GE.AND P1, PT, R56, RZ, PT ;  /* 0x000000ff3800720c */ /* 0x000fe20003f26270 */
[----:B------:R-:W-:Y:S01]  /*2d10*/  IMAD.HI.U32 R46, R7, R73, RZ ;  /* 0x00000049072e7227 */ /* 0x000fe200078e00ff */
[----:B------:R-:W-:-:S03]  /*2d20*/  LOP3.LUT R56, R3, 0x12, RZ, 0xfc, !PT ;  /* 0x0000001203387812 */ /* 0x000fc600078efcff */
[----:B------:R-:W-:Y:S01]  /*2d30*/  IMAD.MOV R62, RZ, RZ, -R46 ;  /* 0x000000ffff3e7224 */ /* 0x000fe200078e0a2e */
[----:B------:R-:W-:Y:S01]  /*2d40*/  IABS R75, R56 ;  /* 0x00000038004b7213 */ /* 0x000fe20000000000 */
[--C-:B------:R-:W-:Y:S02]  /*2d50*/  @!P4 IMAD.IADD R65, R65, 0x1, -R2.reuse ;  /* 0x000000014141c824 */ /* 0x100fe400078e0a02 */
[C---:B------:R-:W-:Y:S02]  /*2d60*/  IMAD R73, R2.reuse, R62, R73 ;  /* 0x0000003e02497224 */ /* 0x040fe400078e0249 */
[--C-:B------:R-:W-:Y:S01]  /*2d70*/  @!P2 IMAD.IADD R69, R69, 0x1, -R2.reuse ;  /* 0x000000014545a824 */ /* 0x100fe200078e0a02 */
[C---:B------:R-:W-:Y:S01]  /*2d80*/  ISETP.GT.U32.AND P4, PT, R2.reuse, R65, PT ;  /* 0x000000410200720c */ /* 0x040fe20003f84070 */
[----:B------:R-:W-:Y:S01]  /*2d90*/  @!P6 IMAD.IADD R61, R61, 0x1, -R2 ;  /* 0x000000013d3de824 */ /* 0x000fe200078e0a02 */
[C---:B------:R-:W-:Y:S01]  /*2da0*/  ISETP.GT.U32.AND P2, PT, R2.reuse, R73, PT ;  /* 0x000000490200720c */ /* 0x040fe20003f44070 */
[----:B------:R-:W-:Y:S01]  /*2db0*/  IMAD.HI.U32 R46, R7, R75, RZ ;  /* 0x0000004b072e7227 */ /* 0x000fe200078e00ff */
[----:B------:R-:W-:-:S03]  /*2dc0*/  ISETP.GT.U32.AND P6, PT, R2, R67, PT ;  /* 0x000000430200720c */ /* 0x000fc60003fc4070 */
[----:B------:R-:W-:Y:S02]  /*2dd0*/  IMAD.MOV R46, RZ, RZ, -R46 ;  /* 0x000000ffff2e7224 */ /* 0x000fe400078e0a2e */
[----:B------:R-:W-:Y:S02]  /*2de0*/  VIADD R47, R60, 0xffffffe ;  /* 0x0ffffffe3c2f7836 */ /* 0x000fe40000000000 */
[C---:B------:R-:W-:Y:S02]  /*2df0*/  IMAD R75, R2.reuse, R46, R75 ;  /* 0x0000002e024b7224 */ /* 0x040fe400078e024b */
[----:B------:R-:W-:Y:S02]  /*2e00*/  IMAD.HI.U32 R60, R7, R77, RZ ;  /* 0x0000004d073c7227 */ /* 0x000fe400078e00ff */
[----:B------:R-:W1:Y:S02]  /*2e10*/  F2I.FTZ.U32.TRUNC.NTZ R47, R47 ;  /* 0x0000002f002f7305 */ /* 0x000e64000021f000 */
[--C-:B------:R-:W-:Y:S01]  /*2e20*/  @!P4 IMAD.IADD R65, R65, 0x1, -R2.reuse ;  /* 0x000000014141c824 */ /* 0x100fe200078e0a02 */
[C---:B------:R-:W-:Y:S01]  /*2e30*/  ISETP.GT.U32.AND P4, PT, R2.reuse, R71, PT ;  /* 0x000000470200720c */ /* 0x040fe20003f84070 */
[--C-:B------:R-:W-:Y:S01]  /*2e40*/  @!P2 IMAD.IADD R73, R73, 0x1, -R2.reuse ;  /* 0x000000014949a824 */ /* 0x100fe200078e0a02 */
[----:B------:R-:W-:Y:S01]  /*2e50*/  ISETP.GT.U32.AND P2, PT, R2, R75, PT ;  /* 0x0000004b0200720c */ /* 0x000fe20003f44070 */
[----:B------:R-:W-:-:S02]  /*2e60*/  @!P6 IMAD.IADD R67, R67, 0x1, -R2 ;  /* 0x000000014343e824 */ /* 0x000fc400078e0a02 */
[----:B------:R-:W-:Y:S02]  /*2e70*/  IMAD.MOV R60, RZ, RZ, -R60 ;  /* 0x000000ffff3c7224 */ /* 0x000fe400078e0a3c */
[----:B------:R-:W-:Y:S01]  /*2e80*/  IMAD.HI.U32 R68, R7, R76, RZ ;  /* 0x0000004c07447227 */ /* 0x000fe200078e00ff */
[----:B------:R-:W-:-:S03]  /*2e90*/  ISETP.GT.U32.AND P6, PT, R2, R67, PT ;  /* 0x000000430200720c */ /* 0x000fc60003fc4070 */
[----:B------:R-:W-:Y:S01]  /*2ea0*/  IMAD R77, R2, R60, R77 ;  /* 0x0000003c024d7224 */ /* 0x000fe200078e024d */
[----:B------:R-:W-:Y:S01]  /*2eb0*/  LOP3.LUT R60, R3, 0xe, RZ, 0xfc, !PT ;  /* 0x0000000e033c7812 */ /* 0x000fe200078efcff */
[--C-:B------:R-:W-:Y:S01]  /*2ec0*/  @!P4 IMAD.IADD R71, R71, 0x1, -R2.reuse ;  /* 0x000000014747c824 */ /* 0x100fe200078e0a02 */
[----:B------:R-:W-:Y:S01]  /*2ed0*/  ISETP.GE.AND P4, PT, R66, RZ, PT ;  /* 0x000000ff4200720c */ /* 0x000fe20003f86270 */
[----:B------:R-:W-:Y:S01]  /*2ee0*/  @!P2 IMAD.IADD R75, R75, 0x1, -R2 ;  /* 0x000000014b4ba824 */ /* 0x000fe200078e0a02 */
[----:B------:R-:W-:Y:S01]  /*2ef0*/  IABS R72, R60 ;  /* 0x0000003c00487213 */ /* 0x000fe20000000000 */
[----:B-1----:R-:W-:Y:S01]  /*2f00*/  IMAD.MOV R66, RZ, RZ, -R47 ;  /* 0x000000ffff427224 */ /* 0x002fe200078e0a2f */
[----:B------:R-:W-:Y:S01]  /*2f10*/  ISETP.GT.U32.AND P2, PT, R2, R77, PT ;  /* 0x0000004d0200720c */ /* 0x000fe20003f44070 */
[----:B------:R-:W-:Y:S02]  /*2f20*/  IMAD.MOV.U32 R46, RZ, RZ, RZ ;  /* 0x000000ffff2e7224 */ /* 0x000fe400078e00ff */
[----:B------:R-:W-:-:S04]  /*2f30*/  IMAD.HI.U32 R62, R7, R72, RZ ;  /* 0x00000048073e7227 */ /* 0x000fc800078e00ff */
[----:B------:R-:W-:Y:S01]  /*2f40*/  @!P6 IMAD.IADD R67, R67, 0x1, -R2 ;  /* 0x000000014343e824 */ /* 0x000fe200078e0a02 */
[----:B------:R-:W-:Y:S01]  /*2f50*/  ISETP.GE.AND P6, PT, R64, RZ, PT ;  /* 0x000000ff4000720c */ /* 0x000fe20003fc6270 */
[----:B------:R-:W-:Y:S01]  /*2f60*/  IMAD R85, R66, R93, RZ ;  /* 0x0000005d42557224 */ /* 0x000fe200078e02ff */
[----:B------:R-:W-:Y:S01]  /*2f70*/  LOP3.LUT R64, R3, 0xc, RZ, 0xfc, !PT ;  /* 0x0000000c03407812 */ /* 0x000fe200078efcff */
[----:B------:R-:W-:Y:S02]  /*2f80*/  IMAD.MOV R79, RZ, RZ, -R62 ;  /* 0x000000ffff4f7224 */ /* 0x000fe400078e0a3e */
[----:B------:R-:W-:Y:S01]  /*2f90*/  IMAD.MOV R83, RZ, RZ, -R68 ;  /* 0x000000ffff537224 */ /* 0x000fe200078e0a44 */
[----:B------:R-:W-:Y:S01]  /*2fa0*/  IABS R74, R64 ;  /* 0x00000040004a7213 */ /* 0x000fe20000000000 */
[----:B------:R-:W-:-:S04]  /*2fb0*/  IMAD.HI.U32 R68, R47, R85, R46 ;  /* 0x000000552f447227 */ /* 0x000fc800078e002e */
[C---:B------:R-:W-:Y:S01]  /*2fc0*/  IMAD R47, R2.reuse, R79, R72 ;  /* 0x0000004f022f7224 */ /* 0x040fe200078e0248 */
[----:B------:R-:W-:Y:S01]  /*2fd0*/  IABS R72, R86 ;  /* 0x0000005600487213 */ /* 0x000fe20000000000 */
[----:B------:R-:W-:Y:S02]  /*2fe0*/  @!P2 IMAD.IADD R77, R77, 0x1, -R2 ;  /* 0x000000014d4da824 */ /* 0x000fe400078e0a02 */
[----:B------:R-:W-:Y:S01]  /*2ff0*/  IMAD.HI.U32 R66, R7, R74, RZ ;  /* 0x0000004a07427227 */ /* 0x000fe200078e00ff */
[----:B------:R-:W-:-:S03]  /*3000*/  ISETP.GT.U32.AND P2, PT, R2, R47, PT ;  /* 0x0000002f0200720c */ /* 0x000fc60003f44070 */
[----:B------:R-:W-:Y:S02]  /*3010*/  IMAD.MOV R81, RZ, RZ, -R66 ;  /* 0x000000ffff517224 */ /* 0x000fe400078e0a42 */
[----:B------:R-:W-:-:S04]  /*3020*/  IMAD.HI.U32 R70, R7, R78, RZ ;  /* 0x0000004e07467227 */ /* 0x000fc800078e00ff */
[C---:B------:R-:W-:Y:S01]  /*3030*/  IMAD R79, R2.reuse, R81, R74 ;  /* 0x00000051024f7224 */ /* 0x040fe200078e024a */
[----:B------:R-:W-:Y:S01]  /*3040*/  IABS R74, R88 ;  /* 0x00000058004a7213 */ /* 0x000fe20000000000 */
[----:B------:R-:W-:Y:S01]  /*3050*/  IMAD.MOV R85, RZ, RZ, -R70 ;  /* 0x000000ffff557224 */ /* 0x000fe200078e0a46 */
[----:B------:R-:W-:Y:S01]  /*3060*/  IABS R70, R84 ;  /* 0x0000005400467213 */ /* 0x000fe20000000000 */
[----:B------:R-:W-:Y:S01]  /*3070*/  @!P2 IMAD.IADD R47, R47, 0x1, -R2 ;  /* 0x000000012f2fa824 */ /* 0x000fe200078e0a02 */
[C---:B------:R-:W-:Y:S01]  /*3080*/  ISETP.GT.U32.AND P2, PT, R2.reuse, R79, PT ;  /* 0x0000004f0200720c */ /* 0x040fe20003f44070 */
[C---:B------:R-:W-:Y:S01]  /*3090*/  IMAD R81, R2.reuse, R83, R76 ;  /* 0x0000005302517224 */ /* 0x040fe200078e024c */
[----:B------:R-:W-:Y:S01]  /*30a0*/  IABS R76, R3 ;  /* 0x00000003004c7213 */ /* 0x000fe20000000000 */
[----:B------:R-:W-:Y:S01]  /*30b0*/  @!P0 IMAD.MOV R61, RZ, RZ, -R61 ;  /* 0x000000ffff3d8224 */ /* 0x000fe200078e0a3d */
[----:B------:R-:W-:Y:S01]  /*30c0*/  ISETP.GT.U32.AND P0, PT, R2, R73, PT ;  /* 0x000000490200720c */ /* 0x000fe20003f04070 */
[----:B------:R-:W-:-:S04]  /*30d0*/  IMAD.HI.U32 R46, R7, R70, RZ ;  /* 0x00000046072e7227 */ /* 0x000fc800078e00ff */
[----:B------:R-:W-:-:S04]  /*30e0*/  IMAD.HI.U32 R62, R7, R72, RZ ;  /* 0x00000048073e7227 */ /* 0x000fc800078e00ff */
[----:B------:R-:W-:-:S04]  /*30f0*/  IMAD.HI.U32 R66, R7, R74, RZ ;  /* 0x0000004a07427227 */ /* 0x000fc800078e00ff */
[----:B------:R-:W-:Y:S01]  /*3100*/  IMAD R83, R2, R85, R78 ;  /* 0x0000005502537224 */ /* 0x000fe200078e024e */
[----:B------:R-:W-:Y:S01]  /*3110*/  IABS R78, R171 ;  /* 0x000000ab004e7213 */ /* 0x000fe20000000000 */
[----:B------:R-:W-:-:S04]  /*3120*/  IMAD.HI.U32 R7, R7, R76, RZ ;  /* 0x0000004c07077227 */ /* 0x000fc800078e00ff */
[----:B------:R-:W-:Y:S02]  /*3130*/  IMAD.MOV R85, RZ, RZ, -R46 ;  /* 0x000000ffff557224 */ /* 0x000fe400078e0a2e */
[----:B------:R-:W-:Y:S02]  /*3140*/  IMAD.MOV R91, RZ, RZ, -R7 ;  /* 0x000000ffff5b7224 */ /* 0x000fe400078e0a07 */
[C---:B------:R-:W-:Y:S02]  /*3150*/  IMAD R7, R2.reuse, R85, R70 ;  /* 0x0000005502077224 */ /* 0x040fe400078e0246 */
[--C-:B------:R-:W-:Y:S01]  /*3160*/  @!P2 IMAD.IADD R79, R79, 0x1, -R2.reuse ;  /* 0x000000014f4fa824 */ /* 0x100fe200078e0a02 */
[C---:B------:R-:W-:Y:S01]  /*3170*/  ISETP.GT.U32.AND P2, PT, R2.reuse, R71, PT ;  /* 0x000000470200720c */ /* 0x040fe20003f44070 */
[----:B------:R-:W-:Y:S01]  /*3180*/  @!P6 IMAD.MOV R67, RZ, RZ, -R67 ;  /* 0x000000ffff43e224 */ /* 0x000fe200078e0a43 */
[C---:B------:R-:W-:Y:S01]  /*3190*/  ISETP.GT.U32.AND P6, PT, R2.reuse, R47, PT ;  /* 0x0000002f0200720c */ /* 0x040fe20003fc4070 */
[----:B------:R-:W-:Y:S01]  /*31a0*/  @!P0 IMAD.IADD R73, R73, 0x1, -R2 ;  /* 0x0000000149498824 */ /* 0x000fe200078e0a02 */
[----:B------:R-:W-:Y:S01]  /*31b0*/  ISETP.GT.U32.AND P0, PT, R2, R7, PT ;  /* 0x000000070200720c */ /* 0x000fe20003f04070 */
[----:B------:R-:W-:-:S02]  /*31c0*/  IMAD.MOV R87, RZ, RZ, -R62 ;  /* 0x000000ffff577224 */ /* 0x000fc400078e0a3e */
[----:B------:R-:W-:Y:S02]  /*31d0*/  IMAD.MOV R89, RZ, RZ, -R66 ;  /* 0x000000ffff597224 */ /* 0x000fe400078e0a42 */
[----:B------:R-:W-:Y:S02]  /*31e0*/  IMAD.MOV.U32 R46, RZ, RZ, R78 ;  /* 0x000000ffff2e7224 */ /* 0x000fe400078e004e */
[C---:B------:R-:W-:Y:S02]  /*31f0*/  IMAD R85, R2.reuse, R87, R72 ;  /* 0x0000005702557224 */ /* 0x040fe400078e0248 */
[C---:B------:R-:W-:Y:S02]  /*3200*/  IMAD R87, R2.reuse, R89, R74 ;  /* 0x0000005902577224 */ /* 0x040fe400078e024a */
[C---:B------:R-:W-:Y:S01]  /*3210*/  IMAD R89, R2.reuse, R91, R76 ;  /* 0x0000005b02597224 */ /* 0x040fe200078e024c */
[----:B------:R-:W-:Y:S01]  /*3220*/  CS2R R90, SRZ ;  /* 0x00000000005a7805 */ /* 0x000fe2000001ff00 */
[----:B------:R-:W-:Y:S01]  /*3230*/  @!P5 IMAD.MOV R63, RZ, RZ, -R63 ;  /* 0x000000ffff3fd224 */ /* 0x000fe200078e0a3f */
[C---:B------:R-:W-:Y:S01]  /*3240*/  ISETP.GT.U32.AND P5, PT, R2.reuse, R79, PT ;  /* 0x0000004f0200720c */ /* 0x040fe20003fa4070 */
[----:B------:R-:W-:Y:S01]  /*3250*/  @!P3 IMAD.MOV R59, RZ, RZ, -R59 ;  /* 0x000000ffff3bb224 */ /* 0x000fe200078e0a3b */
[C---:B------:R-:W-:Y:S01]  /*3260*/  ISETP.GT.U32.AND P3, PT, R2.reuse, R75, PT ;  /* 0x0000004b0200720c */ /* 0x040fe20003f64070 */
[----:B------:R-:W-:Y:S01]  /*3270*/  @!P2 IMAD.IADD R71, R71, 0x1, -R2 ;  /* 0x000000014747a824 */ /* 0x000fe200078e0a02 */
[----:B------:R-:W-:Y:S01]  /*3280*/  ISETP.GT.U32.AND P2, PT, R2, R83, PT ;  /* 0x000000530200720c */ /* 0x000fe20003f44070 */
[----:B------:R-:W-:-:S04]  /*3290*/  IMAD.HI.U32 R68, R68, R46, RZ ;  /* 0x0000002e44447227 */ /* 0x000fc800078e00ff */
[--C-:B------:R-:W-:Y:S01]  /*32a0*/  @!P6 IMAD.IADD R47, R47, 0x1, -R2.reuse ;  /* 0x000000012f2fe824 */ /* 0x100fe200078e0a02 */
[----:B------:R-:W-:Y:S01]  /*32b0*/  ISETP.GT.U32.AND P6, PT, R2, R89, PT ;  /* 0x000000590200720c */ /* 0x000fe20003fc4070 */
[----:B------:R-:W-:Y:S01]  /*32c0*/  @!P0 IMAD.IADD R7, R7, 0x1, -R2 ;  /* 0x0000000107078824 */ /* 0x000fe200078e0a02 */
[----:B------:R-:W-:Y:S01]  /*32d0*/  ISETP.GE.AND P0, PT, R56, RZ, PT ;  /* 0x000000ff3800720c */ /* 0x000fe20003f06270 */
[----:B------:R-:W-:Y:S02]  /*32e0*/  IMAD.MOV R68, RZ, RZ, -R68 ;  /* 0x000000ffff447224 */ /* 0x000fe400078e0a44 */
[----:B------:R-:W-:Y:S02]  /*32f0*/  @!P5 IMAD.IADD R79, R79, 0x1, -R2 ;  /* 0x000000014f4fd824 */ /* 0x000fe400078e0a02 */
[----:B------:R-:W-:Y:S02]  /*3300*/  IMAD R46, R93, R68, R46 ;  /* 0x000000445d2e7224 */ /* 0x000fe400078e022e */
[----:B------:R-:W-:Y:S01]  /*3310*/  @!P4 IMAD.MOV R69, RZ, RZ, -R69 ;  /* 0x000000ffff45c224 */ /* 0x000fe200078e0a45 */
[----:B------:R-:W-:Y:S01]  /*3320*/  ISETP.GT.U32.AND P4, PT, R2, R81, PT ;  /* 0x000000510200720c */ /* 0x000fe20003f84070 */
[--C-:B------:R-:W-:Y:S01]  /*3330*/  @!P3 IMAD.IADD R75, R75, 0x1, -R2.reuse ;  /* 0x000000014b4bb824 */ /* 0x100fe200078e0a02 */
[----:B------:R-:W-:Y:S01]  /*3340*/  ISETP.GT.U32.AND P5, PT, R93, R46, PT ;  /* 0x0000002e5d00720c */ /* 0x000fe20003fa4070 */
[--C-:B------:R-:W-:Y:S01]  /*3350*/  @!P2 IMAD.IADD R83, R83, 0x1, -R2.reuse ;  /* 0x000000015353a824 */ /* 0x100fe200078e0a02 */
[----:B------:R-:W-:Y:S01]  /*3360*/  ISETP.GE.AND P2, PT, R54, RZ, PT ;  /* 0x000000ff3600720c */ /* 0x000fe20003f46270 */
[----:B------:R-:W-:Y:S01]  /*3370*/  @!P6 IMAD.IADD R89, R89, 0x1, -R2 ;  /* 0x000000015959e824 */ /* 0x000fe200078e0a02 */
[----:B------:R-:W-:Y:S01]  /*3380*/  ISETP.GE.AND P6, PT, R64, RZ, PT ;  /* 0x000000ff4000720c */ /* 0x000fe20003fc6270 */
[----:B------:R-:W-:Y:S01]  /*3390*/  @!P0 IMAD.MOV R75, RZ, RZ, -R75 ;  /* 0x000000ffff4b8224 */ /* 0x000fe200078e0a4b */
[C---:B------:R-:W-:Y:S01]  /*33a0*/  ISETP.GT.U32.AND P0, PT, R2.reuse, R7, PT ;  /* 0x000000070200720c */ /* 0x040fe20003f04070 */
[----:B------:R-:W-:Y:S01]  /*33b0*/  @!P1 IMAD.MOV R65, RZ, RZ, -R65 ;  /* 0x000000ffff419224 */ /* 0x000fe200078e0a41 */
[----:B------:R-:W-:-:S02]  /*33c0*/  ISETP.GT.U32.AND P1, PT, R2, R77, PT ;  /* 0x0000004d0200720c */ /* 0x000fc40003f24070 */
[----:B------:R-:W-:Y:S01]  /*33d0*/  ISETP.GT.U32.AND P3, PT, R2, R85, PT ;  /* 0x000000550200720c */ /* 0x000fe20003f64070 */
[--C-:B------:R-:W-:Y:S01]  /*33e0*/  @!P4 IMAD.IADD R81, R81, 0x1, -R2.reuse ;  /* 0x000000015151c824 */ /* 0x100fe200078e0a02 */
[----:B------:R-:W-:Y:S01]  /*33f0*/  ISETP.GE.AND P4, PT, R52, RZ, PT ;  /* 0x000000ff3400720c */ /* 0x000fe20003f86270 */
[----:B------:R-:W-:Y:S01]  /*3400*/  @!P5 IMAD.IADD R46, R46, 0x1, -R93 ;  /* 0x000000012e2ed824 */ /* 0x000fe200078e0a5d */
[C---:B------:R-:W-:Y:S01]  /*3410*/  ISETP.GT.U32.AND P5, PT, R2.reuse, R89, PT ;  /* 0x000000590200720c */ /* 0x040fe20003fa4070 */
[----:B------:R-:W-:Y:S01]  /*3420*/  @!P2 IMAD.MOV R73, RZ, RZ, -R73 ;  /* 0x000000ffff49a224 */ /* 0x000fe200078e0a49 */
[----:B------:R-:W-:Y:S01]  /*3430*/  ISETP.GT.U32.AND P2, PT, R2, R83, PT ;  /* 0x000000530200720c */ /* 0x000fe20003f44070 */
[----:B------:R-:W-:Y:S01]  /*3440*/  @!P6 IMAD.MOV R79, RZ, RZ, -R79 ;  /* 0x000000ffff4fe224 */ /* 0x000fe200078e0a4f */
[----:B------:R-:W-:Y:S01]  /*3450*/  ISETP.GT.U32.AND P6, PT, R93, R46, PT ;  /* 0x0000002e5d00720c */ /* 0x000fe20003fc4070 */
[--C-:B------:R-:W-:Y:S01]  /*3460*/  @!P0 IMAD.IADD R7, R7, 0x1, -R2.reuse ;  /* 0x0000000107078824 */ /* 0x100fe200078e0a02 */
[----:B------:R-:W-:Y:S01]  /*3470*/  ISETP.GE.AND P0, PT, R82, RZ, PT ;  /* 0x000000ff5200720c */ /* 0x000fe20003f06270 */
[--C-:B------:R-:W-:Y:S01]  /*3480*/  @!P1 IMAD.IADD R77, R77, 0x1, -R2.reuse ;  /* 0x000000014d4d9824 */ /* 0x100fe200078e0a02 */
[----:B------:R-:W-:Y:S01]  /*3490*/  ISETP.GT.U32.AND P1, PT, R2, R87, PT ;  /* 0x000000570200720c */ /* 0x000fe20003f24070 */
[--C-:B------:R-:W-:Y:S01]  /*34a0*/  @!P3 IMAD.IADD R85, R85, 0x1, -R2.reuse ;  /* 0x000000015555b824 */ /* 0x100fe200078e0a02 */
[----:B------:R-:W-:Y:S01]  /*34b0*/  ISETP.GE.AND P3, PT, R58, RZ, PT ;  /* 0x000000ff3a00720c */ /* 0x000fe20003f66270 */
[----:B------:R-:W-:Y:S01]  /*34c0*/  @!P4 IMAD.MOV R71, RZ, RZ, -R71 ;  /* 0x000000ffff47c224 */ /* 0x000fe200078e0a47 */
[----:B------:R-:W-:Y:S01]  /*34d0*/  ISETP.GT.U32.AND P4, PT, R2, R81, PT ;  /* 0x000000510200720c */ /* 0x000fe20003f84070 */
[--C-:B------:R-:W-:Y:S01]  /*34e0*/  @!P5 IMAD.IADD R89, R89, 0x1, -R2.reuse ;  /* 0x000000015959d824 */ /* 0x100fe200078e0a02 */
[----:B------:R-:W-:Y:S01]  /*34f0*/  ISETP.GE.AND P5, PT, R88, RZ, PT ;  /* 0x000000ff5800720c */ /* 0x000fe20003fa6270 */
[--C-:B------:R-:W-:Y:S01]  /*3500*/  @!P2 IMAD.IADD R83, R83, 0x1, -R2.reuse ;  /* 0x000000015353a824 */ /* 0x100fe200078e0a02 */
[----:B------:R-:W-:Y:S01]  /*3510*/  ISETP.GE.AND P2, PT, R80, RZ, PT ;  /* 0x000000ff5000720c */ /* 0x000fe20003f46270 */
[----:B------:R-:W-:Y:S01]  /*3520*/  @!P6 IMAD.IADD R46, R46, 0x1, -R93 ;  /* 0x000000012e2ee824 */ /* 0x000fe200078e0a5d */
[----:B------:R-:W-:Y:S01]  /*3530*/  ISETP.GE.AND P6, PT, R171, RZ, PT ;  /* 0x000000ffab00720c */ /* 0x000fe20003fc6270 */
[----:B------:R-:W-:Y:S01]  /*3540*/  @!P0 IMAD.MOV R83, RZ, RZ, -R83 ;  /* 0x000000ffff538224 */ /* 0x000fe200078e0a53 */
[----:B------:R-:W-:Y:S01]  /*3550*/  ISETP.NE.AND P0, PT, R48, RZ, PT ;  /* 0x000000ff3000720c */ /* 0x000fe20003f05270 */
[--C-:B------:R-:W-:Y:S01]  /*3560*/  @!P1 IMAD.IADD R87, R87, 0x1, -R2.reuse ;  /* 0x0000000157579824 */ /* 0x100fe200078e0a02 */
[----:B------:R-:W-:Y:S01]  /*3570*/  ISETP.GE.AND P1, PT, R60, RZ, PT ;  /* 0x000000ff3c00720c */ /* 0x000fe20003f26270 */
[----:B------:R-:W-:Y:S01]  /*3580*/  @!P3 IMAD.MOV R77, RZ, RZ, -R77 ;  /* 0x000000ffff4db224 */ /* 0x000fe200078e0a4d */
[----:B------:R-:W-:Y:S01]  /*3590*/  ISETP.GT.U32.AND P3, PT, R2, R85, PT ;  /* 0x000000550200720c */ /* 0x000fe20003f64070 */
[----:B------:R-:W-:Y:S01]  /*35a0*/  @!P4 IMAD.IADD R81, R81, 0x1, -R2 ;  /* 0x000000015151c824 */ /* 0x000fe200078e0a02 */
[----:B------:R-:W-:-:S02]  /*35b0*/  ISETP.GE.AND P4, PT, R3, RZ, PT ;  /* 0x000000ff0300720c */ /* 0x000fc40003f86270 */
[----:B------:R-:W-:Y:S02]  /*35c0*/  CS2R R92, SRZ ;  /* 0x00000000005c7805 */ /* 0x000fe4000001ff00 */
[----:B------:R-:W-:Y:S01]  /*35d0*/  LOP3.LUT R3, RZ, R49, RZ, 0x33, !PT ;  /* 0x00000031ff037212 */ /* 0x000fe200078e33ff */
[----:B------:R-:W-:Y:S01]  /*35e0*/  @!P2 IMAD.MOV R81, RZ, RZ, -R81 ;  /* 0x000000ffff51a224 */ /* 0x000fe200078e0a51 */
[----:B------:R-:W-:Y:S01]  /*35f0*/  ISETP.NE.AND P2, PT, R49, RZ, PT ;  /* 0x000000ff3100720c */ /* 0x000fe20003f45270 */
[----:B------:R-:W-:Y:S01]  /*3600*/  @!P6 IMAD.MOV R46, RZ, RZ, -R46 ;  /* 0x000000ffff2ee224 */ /* 0x000fe200078e0a2e */
[----:B------:R-:W-:Y:S01]  /*3610*/  @!P0 LOP3.LUT R46, RZ, R48, RZ, 0x33, !PT ;  /* 0x00000030ff2e8212 */ /* 0x000fe200078e33ff */
[----:B------:R-:W-:Y:S01]  /*3620*/  @!P1 IMAD.MOV R47, RZ, RZ, -R47 ;  /* 0x000000ffff2f9224 */ /* 0x000fe200078e0a2f */
[----:B------:R-:W-:Y:S01]  /*3630*/  ISETP.GT.U32.AND P1, PT, R2, R87, PT ;  /* 0x000000570200720c */ /* 0x000fe20003f24070 */
[--C-:B------:R-:W-:Y:S01]  /*3640*/  @!P3 IMAD.IADD R85, R85, 0x1, -R2.reuse ;  /* 0x000000015555b824 */ /* 0x100fe200078e0a02 */
[C---:B------:R-:W-:Y:S01]  /*3650*/  SEL R11, R3.reuse, R11, !P2 ;  /* 0x0000000b030b7207 */ /* 0x040fe20005000000 */
[----:B0-----:R-:W-:Y:S01]  /*3660*/  IMAD R46, R46, UR10, RZ ;  /* 0x0000000a2e2e7c24 */ /* 0x001fe2000f8e02ff */
[C---:B------:R-:W-:Y:S01]  /*3670*/  SEL R18, R3.reuse, R18, !P2 ;  /* 0x0000001203127207 */ /* 0x040fe20005000000 */
[----:B------:R-:W-:Y:S01]  /*3680*/  @!P4 IMAD.MOV R89, RZ, RZ, -R89 ;  /* 0x000000ffff59c224 */ /* 0x000fe200078e0a59 */
[----:B------:R-:W-:Y:S01]  /*3690*/  SEL R4, R3, R4, !P2 ;  /* 0x0000000403047207 */ /* 0x000fe20005000000 */
[----:B---3--:R-:W-:Y:S01]  /*36a0*/  IMAD R11, R11, UR6, RZ ;  /* 0x000000060b0b7c24 */ /* 0x008fe2000f8e02ff */
[----:B----4-:R-:W-:Y:S01]  /*36b0*/  LEA R184, P6, R46, UR12, 0x1 ;  /* 0x0000000c2eb87c11 */ /* 0x010fe2000f8c08ff */
[----:B------:R-:W-:Y:S01]  /*36c0*/  IMAD R18, R18, UR6, RZ ;  /* 0x0000000612127c24 */ /* 0x000fe2000f8e02ff */
[----:B------:R-:W-:Y:S01]  /*36d0*/  SEL R25, R3, R25, !P2 ;  /* 0x0000001903197207 */ /* 0x000fe20005000000 */
[----:B------:R-:W-:Y:S01]  /*36e0*/  IMAD R4, R4, UR6, RZ ;  /* 0x0000000604047c24 */ /* 0x000fe2000f8e02ff */
[----:B------:R-:W-:Y:S01]  /*36f0*/  LEA.HI.X.SX32 R185, R46, UR13, 0x1, P6 ;  /* 0x0000000d2eb97c11 */ /* 0x000fe2000b0f0eff */
[----:B------:R-:W-:Y:S01]  /*3700*/  @!P1 IMAD.IADD R87, R87, 0x1, -R2 ;  /* 0x0000000157579824 */ /* 0x000fe200078e0a02 */
[----:B------:R-:W-:Y:S01]  /*3710*/  LEA R156, P6, R11, UR14, 0x1 ;  /* 0x0000000e0b9c7c11 */ /* 0x000fe2000f8c08ff */
[----:B------:R-:W-:Y:S01]  /*3720*/  IMAD R25, R25, UR6, RZ ;  /* 0x0000000619197c24 */ /* 0x000fe2000f8e02ff */
[----:B------:R-:W-:Y:S01]  /*3730*/  ISETP.GE.AND P3, PT, R84, RZ, PT ;  /* 0x000000ff5400720c */ /* 0x000fe20003f66270 */
[----:B------:R-:W-:Y:S01]  /*3740*/  @!P5 IMAD.MOV R87, RZ, RZ, -R87 ;  /* 0x000000ffff57d224 */ /* 0x000fe200078e0a57 */
[----:B------:R-:W-:-:S02]  /*3750*/  ISETP.GE.AND P1, PT, R86, RZ, PT ;  /* 0x000000ff5600720c */ /* 0x000fc40003f26270 */
[----:B------:R-:W-:Y:S02]  /*3760*/  SEL R12, R3, R12, !P2 ;  /* 0x0000000c030c7207 */ /* 0x000fe40005000000 */
[----:B------:R-:W-:Y:S02]  /*3770*/  LEA.HI.X.SX32 R157, R11, UR15, 0x1, P6 ;  /* 0x0000000f0b9d7c11 */ /* 0x000fe4000b0f0eff */
[C---:B------:R-:W-:Y:S01]  /*3780*/  SEL R32, R3.reuse, R32, !P2 ;  /* 0x0000002003207207 */ /* 0x040fe20005000000 */
[----:B------:R-:W-:Y:S01]  /*3790*/  IMAD R12, R12, UR6, RZ ;  /* 0x000000060c0c7c24 */ /* 0x000fe2000f8e02ff */
[----:B------:R-:W-:Y:S02]  /*37a0*/  LEA R142, P6, R18, UR14, 0x1 ;  /* 0x0000000e128e7c11 */ /* 0x000fe4000f8c08ff */
[----:B------:R-:W-:Y:S01]  /*37b0*/  SEL R19, R3, R19, !P2 ;  /* 0x0000001303137207 */ /* 0x000fe20005000000 */
[----:B------:R-:W-:Y:S01]  /*37c0*/  IMAD R32, R32, UR6, RZ ;  /* 0x0000000620207c24 */ /* 0x000fe2000f8e02ff */
[----:B------:R-:W-:Y:S01]  /*37d0*/  LEA R168, P0, R4, UR14, 0x1 ;  /* 0x0000000e04a87c11 */ /* 0x000fe2000f8008ff */
[----:B------:R-:W-:Y:S01]  /*37e0*/  @!P3 IMAD.MOV R7, RZ, RZ, -R7 ;  /* 0x000000ffff07b224 */ /* 0x000fe200078e0a07 */
[----:B------:R-:W-:Y:S01]  /*37f0*/  LEA.HI.X.SX32 R143, R18, UR15, 0x1, P6 ;  /* 0x0000000f128f7c11 */ /* 0x000fe2000b0f0eff */
[----:B------:R-:W-:Y:S01]  /*3800*/  IMAD R19, R19, UR6, RZ ;  /* 0x0000000613137c24 */ /* 0x000fe2000f8e02ff */
[----:B------:R-:W-:Y:S01]  /*3810*/  SEL R39, R3, R39, !P2 ;  /* 0x0000002703277207 */ /* 0x000fe20005000000 */
[----:B------:R-:W-:Y:S01]  /*3820*/  @!P1 IMAD.MOV R85, RZ, RZ, -R85 ;  /* 0x000000ffff559224 */ /* 0x000fe200078e0a55 */
[----:B------:R-:W-:-:S02]  /*3830*/  LEA R128, P6, R25, UR14, 0x1 ;  /* 0x0000000e19807c11 */ /* 0x000fc4000f8c08ff */
[----:B------:R-:W-:Y:S01]  /*3840*/  SEL R9, R3, R9, !P2 ;  /* 0x0000000903097207 */ /* 0x000fe20005000000 */
[----:B------:R-:W-:Y:S01]  /*3850*/  IMAD R39, R39, UR6, RZ ;  /* 0x0000000627277c24 */ /* 0x000fe2000f8e02ff */
[C---:B------:R-:W-:Y:S02]  /*3860*/  SEL R5, R3.reuse, R5, !P2 ;  /* 0x0000000503057207 */ /* 0x040fe40005000000 */
[----:B------:R-:W-:Y:S01]  /*3870*/  SEL R10, R3, R10, !P2 ;  /* 0x0000000a030a7207 */ /* 0x000fe20005000000 */
[----:B------:R-:W-:Y:S01]  /*3880*/  IMAD R9, R9, UR6, RZ ;  /* 0x0000000609097c24 */ /* 0x000fe2000f8e02ff */
[----:B------:R-:W-:Y:S01]  /*3890*/  LEA.HI.X.SX32 R169, R4, UR15, 0x1, P0 ;  /* 0x0000000f04a97c11 */ /* 0x000fe200080f0eff */
[----:B------:R-:W-:Y:S01]  /*38a0*/  IMAD R5, R5, UR6, RZ ;  /* 0x0000000605057c24 */ /* 0x000fe2000f8e02ff */
[C---:B------:R-:W-:Y:S01]  /*38b0*/  SEL R6, R3.reuse, R6, !P2 ;  /* 0x0000000603067207 */ /* 0x040fe20005000000 */
[----:B------:R-:W-:Y:S01]  /*38c0*/  IMAD R10, R10, UR6, RZ ;  /* 0x000000060a0a7c24 */ /* 0x000fe2000f8e02ff */
[----:B------:R-:W-:-:S02]  /*38d0*/  SEL R8, R3, R8, !P2 ;  /* 0x0000000803087207 */ /* 0x000fc40005000000 */
[----:B------:R-:W-:Y:S01]  /*38e0*/  SEL R26, R3, R26, !P2 ;  /* 0x0000001a031a7207 */ /* 0x000fe20005000000 */
[----:B------:R-:W-:Y:S01]  /*38f0*/  IMAD R6, R6, UR6, RZ ;  /* 0x0000000606067c24 */ /* 0x000fe2000f8e02ff */
[----:B------:R-:W-:Y:S01]  /*3900*/  LEA R154, P0, R12, UR14, 0x1 ;  /* 0x0000000e0c9a7c11 */ /* 0x000fe2000f8008ff */
[----:B------:R-:W-:Y:S01]  /*3910*/  IMAD R8, R8, UR6, RZ ;  /* 0x0000000608087c24 */ /* 0x000fe2000f8e02ff */
[----:B------:R-:W-:Y:S01]  /*3920*/  LEA.HI.X.SX32 R129, R25, UR15, 0x1, P6 ;  /* 0x0000000f19817c11 */ /* 0x000fe2000b0f0eff */
[----:B------:R-:W-:Y:S01]  /*3930*/  IMAD R26, R26, UR6, RZ ;  /* 0x000000061a1a7c24 */ /* 0x000fe2000f8e02ff */
[C---:B------:R-:W-:Y:S02]  /*3940*/  SEL R51, R3.reuse, R51, !P2 ;  /* 0x0000003303337207 */ /* 0x040fe40005000000 */
[----:B------:R-:W-:Y:S02]  /*3950*/  LEA R114, P6, R32, UR14, 0x1 ;  /* 0x0000000e20727c11 */ /* 0x000fe4000f8c08ff */
[----:B------:R-:W-:Y:S01]  /*3960*/  SEL R16, R3, R16, !P2 ;  /* 0x0000001003107207 */ /* 0x000fe20005000000 */
[----:B------:R-:W-:Y:S01]  /*3970*/  IMAD R60, R51, UR6, RZ ;  /* 0x00000006333c7c24 */ /* 0x000fe2000f8e02ff */
[----:B------:R-:W-:-:S02]  /*3980*/  SEL R13, R3, R13, !P2 ;  /* 0x0000000d030d7207 */ /* 0x000fc40005000000 */
[----:B------:R-:W-:Y:S01]  /*3990*/  SEL R17, R3, R17, !P2 ;  /* 0x0000001103117207 */ /* 0x000fe20005000000 */
[----:B------:R-:W-:Y:S01]  /*39a0*/  IMAD R16, R16, UR6, RZ ;  /* 0x0000000610107c24 */ /* 0x000fe2000f8e02ff */
[----:B------:R-:W-:Y:S01]  /*39b0*/  LEA.HI.X.SX32 R155, R12, UR15, 0x1, P0 ;  /* 0x0000000f0c9b7c11 */ /* 0x000fe200080f0eff */
[----:B------:R-:W-:Y:S01]  /*39c0*/  IMAD R13, R13, UR6, RZ ;  /* 0x000000060d0d7c24 */ /* 0x000fe2000f8e02ff */
[----:B------:R-:W-:Y:S01]  /*39d0*/  SEL R14, R3, R14, !P2 ;  /* 0x0000000e030e7207 */ /* 0x000fe20005000000 */
[----:B------:R-:W-:Y:S01]  /*39e0*/  IMAD R17, R17, UR6, RZ ;  /* 0x0000000611117c24 */ /* 0x000fe2000f8e02ff */
[C---:B------:R-:W-:Y:S02]  /*39f0*/  SEL R15, R3.reuse, R15, !P2 ;  /* 0x0000000f030f7207 */ /* 0x040fe40005000000 */
[----:B------:R-:W-:Y:S01]  /*3a00*/  SEL R33, R3, R33, !P2 ;  /* 0x0000002103217207 */ /* 0x000fe20005000000 */
[----:B------:R-:W-:Y:S01]  /*3a10*/  IMAD R14, R14, UR6, RZ ;  /* 0x000000060e0e7c24 */ /* 0x000fe2000f8e02ff */
[----:B------:R-:W-:Y:S01]  /*3a20*/  LEA R140, P0, R19, UR14, 0x1 ;  /* 0x0000000e138c7c11 */ /* 0x000fe2000f8008ff */
[----:B------:R-:W-:Y:S01]  /*3a30*/  IMAD R15, R15, UR6, RZ ;  /* 0x000000060f0f7c24 */ /* 0x000fe2000f8e02ff */
[----:B------:R-:W-:Y:S01]  /*3a40*/  LEA.HI.X.SX32 R115, R32, UR15, 0x1, P6 ;  /* 0x0000000f20737c11 */ /* 0x000fe2000b0f0eff */
[----:B------:R-:W-:Y:S01]  /*3a50*/  IMAD R33, R33, UR6, RZ ;  /* 0x0000000621217c24 */ /* 0x000fe2000f8e02ff */
[----:B------:R-:W-:-:S02]  /*3a60*/  SEL R63, R3, R63, !P2 ;  /* 0x0000003f033f7207 */ /* 0x000fc40005000000 */
[----:B------:R-:W-:Y:S02]  /*3a70*/  LEA R100, P6, R39, UR14, 0x1 ;  /* 0x0000000e27647c11 */ /* 0x000fe4000f8c08ff */
[----:B------:R-:W-:Y:S01]  /*3a80*/  SEL R20, R3, R20, !P2 ;  /* 0x0000001403147207 */ /* 0x000fe20005000000 */
[----:B------:R-:W-:Y:S01]  /*3a90*/  IMAD R63, R63, UR6, RZ ;  /* 0x000000063f3f7c24 */ /* 0x000fe2000f8e02ff */
[C---:B------:R-:W-:Y:S02]  /*3aa0*/  SEL R21, R3.reuse, R21, !P2 ;  /* 0x0000001503157207 */ /* 0x040fe40005000000 */
[C---:B------:R-:W-:Y:S01]  /*3ab0*/  SEL R22, R3.reuse, R22, !P2 ;  /* 0x0000001603167207 */ /* 0x040fe20005000000 */
[----:B------:R-:W-:Y:S01]  /*3ac0*/  IMAD R20, R20, UR6, RZ ;  /* 0x0000000614147c24 */ /* 0x000fe2000f8e02ff */
[----:B------:R-:W-:Y:S01]  /*3ad0*/  SEL R23, R3, R23, !P2 ;  /* 0x0000001703177207 */ /* 0x000fe20005000000 */
[----:B------:R-:W-:Y:S01]  /*3ae0*/  IMAD R21, R21, UR6, RZ ;  /* 0x0000000615157c24 */ /* 0x000fe2000f8e02ff */
        /* <DEDUP_REMOVED lines=38> */
[----:B------:R-:W-:Y:S01]  /*3d50*/  SEL R57, R3, R57, !P2 ;  /* 0x0000003903397207 */ /* 0x000fe20005000000 */
[----:B------:R-:W-:Y:S01]  /*3d60*/  IMAD R62, R53, UR6, RZ ;  /* 0x00000006353e7c24 */ /* 0x000fe2000f8e02ff */
[----:B------:R-:W-:Y:S01]  /*3d70*/  SEL R50, R3, R50, !P2 ;  /* 0x0000003203327207 */ /* 0x000fe20005000000 */
        /* <DEDUP_REMOVED lines=33> */
[----:B------:R-:W-:Y:S01]  /*3f90*/  LEA R160, P4, R9, UR14, 0x1 ;  /* 0x0000000e09a07c11 */ /* 0x000fe2000f8808ff */
[----:B------:R-:W-:Y:S01]  /*3fa0*/  IMAD R85, R85, UR6, RZ ;  /* 0x0000000655557c24 */ /* 0x000fe2000f8e02ff */
[----:B------:R-:W-:Y:S01]  /*3fb0*/  SEL R3, R3, R89, !P2 ;  /* 0x0000005903037207 */ /* 0x000fe20005000000 */
[----:B------:R-:W-:Y:S01]  /*3fc0*/  IMAD R87, R87, UR6, RZ ;  /* 0x0000000657577c24 */ /* 0x000fe2000f8e02ff */
[----:B------:R-:W-:-:S02]  /*3fd0*/  LEA R166, P1, R5, UR14, 0x1 ;  /* 0x0000000e05a67c11 */ /* 0x000fc4000f8208ff */
[----:B------:R-:W-:Y:S02]  /*3fe0*/  CS2R R88, SRZ ;  /* 0x0000000000587805 */ /* 0x000fe4000001ff00 */
[----:B------:R-:W-:Y:S01]  /*3ff0*/  LEA R158, P5, R10, UR14, 0x1 ;  /* 0x0000000e0a9e7c11 */ /* 0x000fe2000f8a08ff */
[----:B------:R-:W-:Y:S01]  /*4000*/  IMAD R3, R3, UR6, RZ ;  /* 0x0000000603037c24 */ /* 0x000fe2000f8e02ff */
[----:B------:R-:W-:Y:S01]  /*4010*/  LEA.HI.X.SX32 R141, R19, UR15, 0x1, P0 ;  /* 0x0000000f138d7c11 */ /* 0x000fe200080f0eff */
[----:B------:R-:W-:Y:S01]  /*4020*/  USHF.R.S32.HI UR6, URZ, 0x1f, UR4 ;  /* 0x0000001fff067899 */ /* 0x000fe20008011404 */
[----:B------:R-:W-:Y:S02]  /*4030*/  LEA R164, P2, R6, UR14, 0x1 ;  /* 0x0000000e06a47c11 */ /* 0x000fe4000f8408ff */
[----:B------:R-:W-:Y:S01]  /*4040*/  LEA R162, P3, R8, UR14, 0x1 ;  /* 0x0000000e08a27c11 */ /* 0x000fe2000f8608ff */
[----:B------:R-:W-:Y:S01]  /*4050*/  ULEA.HI UR6, UR6, UR4, URZ, 0x6 ;  /* 0x0000000406067291 */ /* 0x000fe2000f8f30ff */
[----:B------:R-:W-:-:S02]  /*4060*/  LEA R126, P0, R26, UR14, 0x1 ;  /* 0x0000000e1a7e7c11 */ /* 0x000fc4000f8008ff */
[----:B------:R-:W-:Y:S01]  /*4070*/  LEA.HI.X.SX32 R101, R39, UR15, 0x1, P6 ;  /* 0x0000000f27657c11 */ /* 0x000fe2000b0f0eff */
[----:B------:R-:W-:Y:S01]  /*4080*/  USHF.R.S32.HI UR6, URZ, 0x6, UR6 ;  /* 0x00000006ff067899 */ /* 0x000fe20008011406 */
[----:B------:R-:W-:Y:S02]  /*4090*/  LEA R46, P6, R60, UR14, 0x1 ;  /* 0x0000000e3c2e7c11 */ /* 0x000fe4000f8c08ff */
[----:B------:R-:W-:Y:S02]  /*40a0*/  LEA.HI.X.SX32 R161, R9, UR15, 0x1, P4 ;  /* 0x0000000f09a17c11 */ /* 0x000fe4000a0f0eff */
[----:B------:R-:W-:Y:S02]  /*40b0*/  LEA.HI.X.SX32 R167, R5, UR15, 0x1, P1 ;  /* 0x0000000f05a77c11 */ /* 0x000fe400088f0eff */
[----:B------:R-:W-:Y:S02]  /*40c0*/  LEA R146, P4, R16, UR14, 0x1 ;  /* 0x0000000e10927c11 */ /* 0x000fe4000f8808ff */
[----:B------:R-:W-:-:S02]  /*40d0*/  LEA.HI.X.SX32 R159, R10, UR15, 0x1, P5 ;  /* 0x0000000f0a9f7c11 */ /* 0x000fc4000a8f0eff */
[----:B------:R-:W-:Y:S02]  /*40e0*/  LEA R152, P1, R13, UR14, 0x1 ;  /* 0x0000000e0d987c11 */ /* 0x000fe4000f8208ff */
[----:B------:R-:W-:Y:S02]  /*40f0*/  LEA.HI.X.SX32 R165, R6, UR15, 0x1, P2 ;  /* 0x0000000f06a57c11 */ /* 0x000fe400090f0eff */
[----:B------:R-:W-:Y:S02]  /*4100*/  LEA.HI.X.SX32 R163, R8, UR15, 0x1, P3 ;  /* 0x0000000f08a37c11 */ /* 0x000fe400098f0eff */
[----:B------:R-:W-:Y:S02]  /*4110*/  LEA R144, P5, R17, UR14, 0x1 ;  /* 0x0000000e11907c11 */ /* 0x000fe4000f8a08ff */
[----:B------:R-:W-:Y:S02]  /*4120*/  LEA.HI.X.SX32 R127, R26, UR15, 0x1, P0 ;  /* 0x0000000f1a7f7c11 */ /* 0x000fe400080f0eff */
[----:B------:R-:W-:-:S02]  /*4130*/  LEA R150, P2, R14, UR14, 0x1 ;  /* 0x0000000e0e967c11 */ /* 0x000fc4000f8408ff */
[----:B------:R-:W-:Y:S02]  /*4140*/  LEA R148, P3, R15, UR14, 0x1 ;  /* 0x0000000e0f947c11 */ /* 0x000fe4000f8608ff */
[----:B------:R-:W-:Y:S02]  /*4150*/  LEA R112, P0, R33, UR14, 0x1 ;  /* 0x0000000e21707c11 */ /* 0x000fe4000f8008ff */
[----:B------:R-:W-:Y:S02]  /*4160*/  LEA.HI.X.SX32 R47, R60, UR15, 0x1, P6 ;  /* 0x0000000f3c2f7c11 */ /* 0x000fe4000b0f0eff */
[----:B------:R-:W-:Y:S02]  /*4170*/  LEA R32, P6, R63, UR14, 0x1 ;  /* 0x0000000e3f207c11 */ /* 0x000fe4000f8c08ff */
[----:B------:R-:W-:Y:S02]  /*4180*/  LEA.HI.X.SX32 R147, R16, UR15, 0x1, P4 ;  /* 0x0000000f10937c11 */ /* 0x000fe4000a0f0eff */
[----:B------:R-:W-:-:S02]  /*4190*/  LEA.HI.X.SX32 R153, R13, UR15, 0x1, P1 ;  /* 0x0000000f0d997c11 */ /* 0x000fc400088f0eff */
[----:B------:R-:W-:Y:S02]  /*41a0*/  LEA R132, P4, R23, UR14, 0x1 ;  /* 0x0000000e17847c11 */ /* 0x000fe4000f8808ff */
[----:B------:R-:W-:Y:S02]  /*41b0*/  LEA.HI.X.SX32 R145, R17, UR15, 0x1, P5 ;  /* 0x0000000f11917c11 */ /* 0x000fe4000a8f0eff */
[----:B------:R-:W-:Y:S02]  /*41c0*/  LEA R138, P1, R20, UR14, 0x1 ;  /* 0x0000000e148a7c11 */ /* 0x000fe4000f8208ff */
[----:B------:R-:W-:Y:S02]  /*41d0*/  LEA.HI.X.SX32 R151, R14, UR15, 0x1, P2 ;  /* 0x0000000f0e977c11 */ /* 0x000fe400090f0eff */
[----:B------:R-:W-:Y:S02]  /*41e0*/  LEA.HI.X.SX32 R149, R15, UR15, 0x1, P3 ;  /* 0x0000000f0f957c11 */ /* 0x000fe400098f0eff */
[----:B------:R-:W-:-:S02]  /*41f0*/  LEA R130, P5, R24, UR14, 0x1 ;  /* 0x0000000e18827c11 */ /* 0x000fc4000f8a08ff */
[----:B------:R-:W-:Y:S02]  /*4200*/  LEA.HI.X.SX32 R113, R33, UR15, 0x1, P0 ;  /* 0x0000000f21717c11 */ /* 0x000fe400080f0eff */
[----:B------:R-:W-:Y:S02]  /*4210*/  LEA R136, P2, R21, UR14, 0x1 ;  /* 0x0000000e15887c11 */ /* 0x000fe4000f8408ff */
[----:B------:R-:W-:Y:S02]  /*4220*/  LEA R134, P3, R22, UR14, 0x1 ;  /* 0x0000000e16867c11 */ /* 0x000fe4000f8608ff */
[----:B------:R-:W-:Y:S02]  /*4230*/  LEA.HI.X.SX32 R33, R63, UR15, 0x1, P6 ;  /* 0x0000000f3f217c11 */ /* 0x000fe4000b0f0eff */
[----:B------:R-:W0:Y:S01]  /*4240*/  LDC R63, c[0x0][0x3ac] ;  /* 0x0000eb00ff3f7b82 */ /* 0x000e220000000800 */
        /* <DEDUP_REMOVED lines=8> */
[----:B------:R-:W-:Y:S02]  /*42d0*/  LEA R122, P2, R28, UR14, 0x1 ;  /* 0x0000000e1c7a7c11 */ /* 0x000fe4000f8408ff */
[----:B------:R-:W-:Y:S02]  /*42e0*/  LEA R120, P3, R29, UR14, 0x1 ;  /* 0x0000000e1d787c11 */ /* 0x000fe4000f8608ff */
[----:B------:R-:W-:Y:S02]  /*42f0*/  LEA.HI.X.SX32 R119, R30, UR15, 0x1, P4 ;  /* 0x0000000f1e777c11 */ /* 0x000fe4000a0f0eff */
[----:B------:R-:W-:Y:S01]  /*4300*/  LEA.HI.X.SX32 R125, R27, UR15, 0x1, P1 ;  /* 0x0000000f1b7d7c11 */ /* 0x000fe200088f0eff */
[----:B0-----:R-:W-:Y:S01]  /*4310*/  IMAD.SHL.U32 R178, R63, 0x40, RZ ;  /* 0x000000403fb27824 */ /* 0x001fe200078e00ff */
[----:B------:R-:W-:Y:S02]  /*4320*/  LEA R104, P4, R37, UR14, 0x1 ;  /* 0x0000000e25687c11 */ /* 0x000fe4000f8808ff */
[----:B------:R-:W-:-:S02]  /*4330*/  LEA.HI.X.SX32 R117, R31, UR15, 0x1, P5 ;  /* 0x0000000f1f757c11 */ /* 0x000fc4000a8f0eff */
[----:B------:R-:W-:Y:S02]  /*4340*/  LEA R110, P1, R34, UR14, 0x1 ;  /* 0x0000000e226e7c11 */ /* 0x000fe4000f8208ff */
[----:B------:R-:W-:Y:S02]  /*4350*/  LEA.HI.X.SX32 R123, R28, UR15, 0x1, P2 ;  /* 0x0000000f1c7b7c11 */ /* 0x000fe400090f0eff */
[----:B------:R-:W-:Y:S02]  /*4360*/  LEA.HI.X.SX32 R121, R29, UR15, 0x1, P3 ;  /* 0x0000000f1d797c11 */ /* 0x000fe400098f0eff */
[----:B------:R-:W-:Y:S02]  /*4370*/  LEA R102, P5, R38, UR14, 0x1 ;  /* 0x0000000e26667c11 */ /* 0x000fe4000f8a08ff */
[----:B------:R-:W-:Y:S02]  /*4380*/  LEA R108, P2, R35, UR14, 0x1 ;  /* 0x0000000e236c7c11 */ /* 0x000fe4000f8408ff */
[----:B------:R-:W-:-:S02]  /*4390*/  LEA R106, P3, R36, UR14, 0x1 ;  /* 0x0000000e246a7c11 */ /* 0x000fc4000f8608ff */
[----:B------:R-:W-:Y:S02]  /*43a0*/  LEA R58, P0, R40, UR14, 0x1 ;  /* 0x0000000e283a7c11 */ /* 0x000fe4000f8008ff */
[----:B------:R-:W-:Y:S02]  /*43b0*/  LEA.HI.X.SX32 R105, R37, UR15, 0x1, P4 ;  /* 0x0000000f25697c11 */ /* 0x000fe4000a0f0eff */
[----:B------:R-:W-:Y:S02]  /*43c0*/  LEA.HI.X.SX32 R111, R34, UR15, 0x1, P1 ;  /* 0x0000000f226f7c11 */ /* 0x000fe400088f0eff */
[----:B------:R-:W-:Y:S02]  /*43d0*/  LEA R50, P4, R49, UR14, 0x1 ;  /* 0x0000000e31327c11 */ /* 0x000fe4000f8808ff */
[----:B------:R-:W-:Y:S02]  /*43e0*/  LEA.HI.X.SX32 R103, R38, UR15, 0x1, P5 ;  /* 0x0000000f26677c11 */ /* 0x000fe4000a8f0eff */
[----:B------:R-:W-:-:S02]  /*43f0*/  LEA R56, P1, R41, UR14, 0x1 ;  /* 0x0000000e29387c11 */ /* 0x000fc4000f8208ff */
[----:B------:R-:W-:Y:S02]  /*4400*/  LEA.HI.X.SX32 R109, R35, UR15, 0x1, P2 ;  /* 0x0000000f236d7c11 */ /* 0x000fe400090f0eff */
[----:B------:R-:W-:Y:S02]  /*4410*/  LEA.HI.X.SX32 R107, R36, UR15, 0x1, P3 ;  /* 0x0000000f246b7c11 */ /* 0x000fe400098f0eff */
[----:B------:R-:W-:Y:S02]  /*4420*/  LEA R48, P5, R45, UR14, 0x1 ;  /* 0x0000000e2d307c11 */ /* 0x000fe4000f8a08ff */
[----:B------:R-:W-:Y:S02]  /*4430*/  LEA.HI.X.SX32 R59, R40, UR15, 0x1, P0 ;  /* 0x0000000f283b7c11 */ /* 0x000fe400080f0eff */
        /* <DEDUP_REMOVED lines=15> */
[C---:B------:R-:W-:Y:S01]  /*4530*/  LOP3.LUT R60, R0.reuse, 0x3f, RZ, 0xc0, !PT ;  /* 0x0000003f003c7812 */ /* 0x040fe200078ec0ff */
[----:B------:R-:W-:Y:S01]  /*4540*/  IMAD.SHL.U32 R0, R0, 0x20, RZ ;  /* 0x0000002000007824 */ /* 0x000fe200078e00ff */
[----:B------:R-:W-:Y:S02]  /*4550*/  LEA.HI.X.SX32 R37, R70, UR15, 0x1, P4 ;  /* 0x0000000f46257c11 */ /* 0x000fe4000a0f0eff */
[----:B------:R-:W-:Y:S01]  /*4560*/  LEA.HI.X.SX32 R43, R64, UR15, 0x1, P1 ;  /* 0x0000000f402b7c11 */ /* 0x000fe200088f0eff */
[----:B------:R-:W-:Y:S01]  /*4570*/  IMAD R60, R60, R63, RZ ;  /* 0x0000003f3c3c7224 */ /* 0x000fe200078e02ff */
[----:B------:R-:W-:Y:S02]  /*4580*/  LEA R22, P4, R73, UR14, 0x1 ;  /* 0x0000000e49167c11 */ /* 0x000fe4000f8808ff */
[----:B------:R-:W-:Y:S01]  /*4590*/  LEA.HI.X.SX32 R35, R61, UR15, 0x1, P5 ;  /* 0x0000000f3d237c11 */ /* 0x000fe2000a8f0eff */
[----:B------:R-:W-:Y:S01]  /*45a0*/  IMAD.SHL.U32 R179, R60, 0x2, RZ ;  /* 0x000000023cb37824 */ /* 0x000fe200078e00ff */
[----:B------:R-:W-:-:S02]  /*45b0*/  LEA R28, P1, R67, UR14, 0x1 ;  /* 0x0000000e431c7c11 */ /* 0x000fc4000f8208ff */
[----:B------:R-:W-:Y:S02]  /*45c0*/  LEA.HI.X.SX32 R41, R66, UR15, 0x1, P2 ;  /* 0x0000000f42297c11 */ /* 0x000fe400090f0eff */
[----:B------:R-:W-:Y:S02]  /*45d0*/  LEA.HI.X.SX32 R39, R68, UR15, 0x1, P3 ;  /* 0x0000000f44277c11 */ /* 0x000fe400098f0eff */
[----:B------:R-:W-:Y:S02]  /*45e0*/  LEA R20, P5, R75, UR14, 0x1 ;  /* 0x0000000e4b147c11 */ /* 0x000fe4000f8a08ff */
[----:B------:R-:W-:Y:S02]  /*45f0*/  LEA R18, P6, R77, UR14, 0x1 ;  /* 0x0000000e4d127c11 */ /* 0x000fe4000f8c08ff */
[----:B------:R-:W-:Y:S02]  /*4600*/  LEA.HI.X.SX32 R31, R65, UR15, 0x1, P0 ;  /* 0x0000000f411f7c11 */ /* 0x000fe400080f0eff */
[----:B------:R-:W-:-:S02]  /*4610*/  LEA R26, P2, R69, UR14, 0x1 ;  /* 0x0000000e451a7c11 */ /* 0x000fc4000f8408ff */
[----:B------:R-:W-:Y:S02]  /*4620*/  LEA R24, P3, R71, UR14, 0x1 ;  /* 0x0000000e47187c11 */ /* 0x000fe4000f8608ff */
[----:B------:R-:W-:Y:S02]  /*4630*/  LEA R16, P0, R72, UR14, 0x1 ;  /* 0x0000000e48107c11 */ /* 0x000fe4000f8008ff */
[----:B------:R-:W-:Y:S02]  /*4640*/  LEA.HI.X.SX32 R23, R73, UR15, 0x1, P4 ;  /* 0x0000000f49177c11 */ /* 0x000fe4000a0f0eff */
[----:B------:R-:W-:Y:S02]  /*4650*/  LEA.HI.X.SX32 R29, R67, UR15, 0x1, P1 ;  /* 0x0000000f431d7c11 */ /* 0x000fe400088f0eff */
[----:B------:R-:W-:Y:S02]  /*4660*/  LEA R8, P4, R7, UR14, 0x1 ;  /* 0x0000000e07087c11 */ /* 0x000fe4000f8808ff */
[----:B------:R-:W-:-:S02]  /*4670*/  LEA.HI.X.SX32 R21, R75, UR15, 0x1, P5 ;  /* 0x0000000f4b157c11 */ /* 0x000fc4000a8f0eff */
[----:B------:R-:W-:Y:S02]  /*4680*/  LEA.HI.X.SX32 R19, R77, UR15, 0x1, P6 ;  /* 0x0000000f4d137c11 */ /* 0x000fe4000b0f0eff */
[----:B------:R-:W-:Y:S02]  /*4690*/  CS2R R76, SRZ ;  /* 0x00000000004c7805 */ /* 0x000fe4000001ff00 */
[----:B------:R-:W-:Y:S02]  /*46a0*/  LEA R14, P1, R79, UR14, 0x1 ;  /* 0x0000000e4f0e7c11 */ /* 0x000fe4000f8208ff */
[----:B------:R-:W-:Y:S02]  /*46b0*/  LEA.HI.X.SX32 R27, R69, UR15, 0x1, P2 ;  /* 0x0000000f451b7c11 */ /* 0x000fe400090f0eff */
[----:B------:R-:W-:Y:S02]  /*46c0*/  LEA.HI.X.SX32 R25, R71, UR15, 0x1, P3 ;  /* 0x0000000f47197c11 */ /* 0x000fe400098f0eff */
[----:B------:R-:W-:-:S02]  /*46d0*/  LEA R6, P5, R85, UR14, 0x1 ;  /* 0x0000000e55067c11 */ /* 0x000fc4000f8a08ff */
[----:B------:R-:W-:Y:S02]  /*46e0*/  LEA R4, P6, R87, UR14, 0x1 ;  /* 0x0000000e57047c11 */ /* 0x000fe4000f8c08ff */
[----:B------:R-:W-:Y:S02]  /*46f0*/  LEA.HI.X.SX32 R17, R72, UR15, 0x1, P0 ;  /* 0x0000000f48117c11 */ /* 0x000fe400080f0eff */
[----:B------:R-:W-:Y:S02]  /*4700*/  LEA R12, P2, R81, UR14, 0x1 ;  /* 0x0000000e510c7c11 */ /* 0x000fe4000f8408ff */
[----:B------:R-:W-:Y:S02]  /*4710*/  LEA R10, P3, R83, UR14, 0x1 ;  /* 0x0000000e530a7c11 */ /* 0x000fe4000f8608ff */
[----:B------:R-:W-:Y:S02]  /*4720*/  LEA R2, P0, R3, UR14, 0x1 ;  /* 0x0000000e03027c11 */ /* 0x000fe4000f8008ff */
[----:B------:R-:W-:-:S02]  /*4730*/  SHF.R.S32.HI R61, RZ, 0x1f, R60 ;  /* 0x0000001fff3d7819 */ /* 0x000fc4000001143c */
[----:B------:R-:W-:Y:S02]  /*4740*/  LEA.HI.X.SX32 R9, R7, UR15, 0x1, P4 ;  /* 0x0000000f07097c11 */ /* 0x000fe4000a0f0eff */
[----:B------:R-:W-:Y:S02]  /*4750*/  LEA.HI.X.SX32 R15, R79, UR15, 0x1, P1 ;  /* 0x0000000f4f0f7c11 */ /* 0x000fe400088f0eff */
[----:B------:R-:W-:Y:S02]  /*4760*/  CS2R R78, SRZ ;  /* 0x00000000004e7805 */ /* 0x000fe4000001ff00 */
[----:B------:R-:W-:Y:S02]  /*4770*/  LEA.HI.X.SX32 R7, R85, UR15, 0x1, P5 ;  /* 0x0000000f55077c11 */ /* 0x000fe4000a8f0eff */
[----:B------:R-:W-:Y:S02]  /*4780*/  CS2R R84, SRZ ;  /* 0x0000000000547805 */ /* 0x000fe4000001ff00 */
[----:B------:R-:W-:-:S02]  /*4790*/  LEA.HI.X.SX32 R5, R87, UR15, 0x1, P6 ;  /* 0x0000000f57057c11 */ /* 0x000fc4000b0f0eff */
[----:B------:R-:W-:Y:S02]  /*47a0*/  CS2R R86, SRZ ;  /* 0x0000000000567805 */ /* 0x000fe4000001ff00 */
[----:B------:R-:W-:Y:S02]  /*47b0*/  LEA.HI.X.SX32 R13, R81, UR15, 0x1, P2 ;  /* 0x0000000f510d7c11 */ /* 0x000fe400090f0eff */
[----:B------:R-:W-:Y:S02]  /*47c0*/  LEA.HI.X.SX32 R11, R83, UR15, 0x1, P3 ;  /* 0x0000000f530b7c11 */ /* 0x000fe400098f0eff */
[----:B------:R-:W-:Y:S02]  /*47d0*/  LEA.HI.X.SX32 R3, R3, UR15, 0x1, P0 ;  /* 0x0000000f03037c11 */ /* 0x000fe400080f0eff */
[----:B------:R-:W-:Y:S02]  /*47e0*/  LOP3.LUT R0, R0, 0x60, RZ, 0xc0, !PT ;  /* 0x0000006000007812 */ /* 0x000fe400078ec0ff */
[----:B------:R-:W-:-:S07]  /*47f0*/  SHF.L.U64.HI R180, R60, 0x1, R61 ;  /* 0x000000013cb47819 */ /* 0x000fce000001023d */
.L_x_2:
[----:B------:R-:W0:Y:S01]  /*4800*/  S2R R186, SR_TID.X ;  /* 0x0000000000ba7919 */ /* 0x000e220000002100 */
[----:B------:R-:W-:Y:S01]  /*4810*/  PRMT R235, RZ, 0x7610, R235 ;  /* 0x00007610ffeb7816 */ /* 0x000fe200000000eb */
[----:B------:R-:W-:Y:S01]  /*4820*/  IMAD.WIDE R62, R183, 0x2, R184 ;  /* 0x00000002b73e7825 */ /* 0x000fe200078e02b8 */
[----:B------:R-:W-:Y:S02]  /*4830*/  PRMT R67, RZ, 0x7610, R67 ;  /* 0x00007610ff437816 */ /* 0x000fe40000000043 */
[----:B0-----:R-:W-:Y:S02]  /*4840*/  LEA.HI R60, R186, 0x38, RZ, 0x1c ;  /* 0x00000038ba3c7811 */ /* 0x001fe400078fe0ff */
[----:B------:R-:W-:Y:S02]  /*4850*/  SHF.R.U32.HI R64, RZ, 0x4, R186 ;  /* 0x00000004ff407819 */ /* 0x000fe400000116ba */
[----:B------:R-:W-:Y:S01]  /*4860*/  ISETP.GE.AND P1, PT, R60, UR7, PT ;  /* 0x000000073c007c0c */ /* 0x000fe2000bf26270 */
[----:B------:R-:W-:Y:S01]  /*4870*/  IMAD.WIDE R60, R182, 0x2, R184 ;  /* 0x00000002b63c7825 */ /* 0x000fe200078e02b8 */
[----:B------:R-:W-:-:S04]  /*4880*/  SGXT.U32 R64, R64, 0x3 ;  /* 0x000000034040781a */ /* 0x000fc80000000000 */
[C---:B------:R-:W-:Y:S02]  /*4890*/  ISETP.GE.AND P0, PT, R64.reuse, UR7, PT ;  /* 0x0000000740007c0c */ /* 0x040fe4000bf06270 */
[C---:B------:R-:W-:Y:S02]  /*48a0*/  LOP3.LUT R65, R64.reuse, 0x8, RZ, 0xfc, !PT ;  /* 0x0000000840417812 */ /* 0x040fe400078efcff */
[C---:B------:R-:W-:Y:S02]  /*48b0*/  LOP3.LUT R66, R64.reuse, 0x10, RZ, 0xfc, !PT ;  /* 0x0000001040427812 */ /* 0x040fe400078efcff */
[----:B------:R-:W-:Y:S01]  /*48c0*/  LOP3.LUT R68, R64, 0x18, RZ, 0xfc, !PT ;  /* 0x0000001840447812 */ /* 0x000fe200078efcff */
[----:B------:R0:W2:Y:S01]  /*48d0*/  @!P1 LDG.E.U16 R235, desc[UR8][R62.64] ;  /* 0x000000083eeb9981 */ /* 0x0000a2000c1e1500 */
[----:B------:R-:W-:Y:S02]  /*48e0*/  ISETP.GE.AND P2, PT, R66, UR7, PT ;  /* 0x0000000742007c0c */ /* 0x000fe4000bf46270 */
[----:B------:R-:W-:-:S03]  /*48f0*/  ISETP.GE.AND P3, PT, R68, UR7, PT ;  /* 0x0000000744007c0c */ /* 0x000fc6000bf66270 */
[----:B------:R1:W3:Y:S01]  /*4900*/  @!P0 LDG.E.U16 R67, desc[UR8][R60.64] ;  /* 0x000000083c438981 */ /* 0x0002e2000c1e1500 */
[----:B------:R-:W-:Y:S01]  /*4910*/  ISETP.GE.AND P0, PT, R65, UR7, PT ;  /* 0x0000000741007c0c */ /* 0x000fe2000bf06270 */
[----:B------:R-:W-:Y:S01]  /*4920*/  IMAD.WIDE R72, R176, 0x2, R184 ;  /* 0x00000002b0487825 */ /* 0x000fe200078e02b8 */
[----:B------:R-:W-:Y:S02]  /*4930*/  PRMT R191, RZ, 0x7610, R191 ;  /* 0x00007610ffbf7816 */ /* 0x000fe400000000bf */
[C---:B0-----:R-:W-:Y:S01]  /*4940*/  LOP3.LUT R62, R64.reuse, 0x20, RZ, 0xfc, !PT ;  /* 0x00000020403e7812 */ /* 0x041fe200078efcff */
[----:B------:R-:W-:Y:S01]  /*4950*/  IMAD.WIDE R74, R175, 0x2, R184 ;  /* 0x00000002af4a7825 */ /* 0x000fe200078e02b8 */
[C---:B------:R-:W-:Y:S02]  /*4960*/  LOP3.LUT R63, R64.reuse, 0x28, RZ, 0xfc, !PT ;  /* 0x00000028403f7812 */ /* 0x040fe400078efcff */
[----:B------:R-:W-:Y:S02]  /*4970*/  LOP3.LUT R64, R64, 0x30, RZ, 0xfc, !PT ;  /* 0x0000003040407812 */ /* 0x000fe400078efcff */
[----:B------:R-:W-:-:S02]  /*4980*/  ISETP.GE.AND P4, PT, R62, UR7, PT ;  /* 0x000000073e007c0c */ /* 0x000fc4000bf86270 */
[----:B------:R-:W-:Y:S01]  /*4990*/  ISETP.GE.AND P5, PT, R63, UR7, PT ;  /* 0x000000073f007c0c */ /* 0x000fe2000bfa6270 */
[----:B-1----:R-:W-:Y:S01]  /*49a0*/  IMAD.WIDE R60, R174, 0x2, R184 ;  /* 0x00000002ae3c7825 */ /* 0x002fe200078e02b8 */
[----:B------:R-:W-:Y:S01]  /*49b0*/  ISETP.GE.AND P1, PT, R64, UR7, PT ;  /* 0x0000000740007c0c */ /* 0x000fe2000bf26270 */
[----:B------:R0:W4:Y:S01]  /*49c0*/  @!P0 LDG.E.U16 R191, desc[UR8][R72.64] ;  /* 0x0000000848bf8981 */ /* 0x000122000c1e1500 */
[----:B------:R-:W-:Y:S01]  /*49d0*/  PRMT R236, RZ, 0x7610, R236 ;  /* 0x00007610ffec7816 */ /* 0x000fe200000000ec */
[----:B------:R-:W-:Y:S01]  /*49e0*/  IMAD.WIDE R62, R173, 0x2, R184 ;  /* 0x00000002ad3e7825 */ /* 0x000fe200078e02b8 */
[----:B------:R-:W-:Y:S02]  /*49f0*/  PRMT R65, RZ, 0x7610, R65 ;  /* 0x00007610ff417816 */ /* 0x000fe40000000041 */
[----:B------:R-:W-:Y:S01]  /*4a00*/  PRMT R64, RZ, 0x7610, R64 ;  /* 0x00007610ff407816 */ /* 0x000fe20000000040 */
[----:B------:R-:W-:Y:S01]  /*4a10*/  IMAD.WIDE R68, R172, 0x2, R184 ;  /* 0x00000002ac447825 */ /* 0x000fe200078e02b8 */
[----:B------:R-:W-:Y:S01]  /*4a20*/  PRMT R238, RZ, 0x7610, R238 ;  /* 0x00007610ffee7816 */ /* 0x000fe200000000ee */
[----:B------:R1:W5:Y:S01]  /*4a30*/  @!P2 LDG.E.U16 R236, desc[UR8][R74.64] ;  /* 0x000000084aeca981 */ /* 0x000362000c1e1500 */
[----:B------:R-:W-:Y:S01]  /*4a40*/  PRMT R237, RZ, 0x7610, R237 ;  /* 0x00007610ffed7816 */ /* 0x000fe200000000ed */
[----:B------:R-:W-:-:S02]  /*4a50*/  IMAD.WIDE R70, R181, 0x2, R184 ;  /* 0x00000002b5467825 */ /* 0x000fc400078e02b8 */
[----:B------:R-:W2:Y:S04]  /*4a60*/  @!P3 LDG.E.U16 R65, desc[UR8][R60.64] ;  /* 0x000000083c41b981 */ /* 0x000ea8000c1e1500 */
[----:B------:R-:W2:Y:S04]  /*4a70*/  @!P4 LDG.E.U16 R64, desc[UR8][R62.64] ;  /* 0x000000083e40c981 */ /* 0x000ea8000c1e1500 */
[----:B------:R0:W2:Y:S04]  /*4a80*/  @!P5 LDG.E.U16 R238, desc[UR8][R68.64] ;  /* 0x0000000844eed981 */ /* 0x0000a8000c1e1500 */
[----:B------:R1:W2:Y:S01]  /*4a90*/  @!P1 LDG.E.U16 R237, desc[UR8][R70.64] ;  /* 0x0000000846ed9981 */ /* 0x0002a2000c1e1500 */
[----:B------:R-:W-:-:S02]  /*4aa0*/  IADD3 RZ, P1, PT, R58, R179, RZ ;  /* 0x000000b33aff7210 */ /* 0x000fc40007f3e0ff */
[----:B------:R-:W-:Y:S02]  /*4ab0*/  LOP3.LUT R187, R186, 0x3f, RZ, 0xc0, !PT ;  /* 0x0000003fbabb7812 */ /* 0x000fe400078ec0ff */
[-C--:B------:R-:W-:Y:S01]  /*4ac0*/  IADD3 RZ, P2, PT, R56, R179.reuse, RZ ;  /* 0x000000b338ff7210 */ /* 0x080fe20007f5e0ff */
[--C-:B0-----:R-:W-:Y:S01]  /*4ad0*/  IMAD.X R73, R59, 0x1, R180.reuse, P1 ;  /* 0x000000013b497824 */ /* 0x101fe200008e06b4 */
[-C--:B------:R-:W-:Y:S02]  /*4ae0*/  IADD3 RZ, P1, PT, R102, R179.reuse, RZ ;  /* 0x000000b366ff7210 */ /* 0x080fe40007f3e0ff */
[----:B------:R-:W-:Y:S01]  /*4af0*/  ISETP.GE.AND P0, PT, R187, UR7, PT ;  /* 0x00000007bb007c0c */ /* 0x000fe2000bf06270 */
[--C-:B-1----:R-:W-:Y:S01]  /*4b00*/  IMAD.X R75, R57, 0x1, R180.reuse, P2 ;  /* 0x00000001394b7824 */ /* 0x102fe200010e06b4 */
[-C--:B------:R-:W-:Y:S01]  /*4b10*/  IADD3 RZ, P2, PT, R100, R179.reuse, RZ ;  /* 0x000000b364ff7210 */ /* 0x080fe20007f5e0ff */
[--C-:B------:R-:W-:Y:S01]  /*4b20*/  IMAD.X R69, R103, 0x1, R180.reuse, P1 ;  /* 0x0000000167457824 */ /* 0x100fe200008e06b4 */
[-C--:B------:R-:W-:Y:S01]  /*4b30*/  IADD3 RZ, P1, PT, R106, R179.reuse, RZ ;  /* 0x000000b36aff7210 */ /* 0x080fe20007f3e0ff */
[----:B------:R-:W-:Y:S01]  /*4b40*/  IMAD.IADD R68, R102, 0x1, R179 ;  /* 0x0000000166447824 */ /* 0x000fe200078e02b3 */
[----:B------:R-:W-:Y:S01]  /*4b50*/  PRMT R203, RZ, 0x7610, R203 ;  /* 0x00007610ffcb7816 */ /* 0x000fe200000000cb */
[----:B------:R-:W-:Y:S01]  /*4b60*/  BAR.SYNC.DEFER_BLOCKING 0x0 ;  /* 0x0000000000007b1d */ /* 0x000fe20000010000 */
[--C-:B------:R-:W-:Y:S01]  /*4b70*/  IMAD.X R71, R101, 0x1, R180.reuse, P2 ;  /* 0x0000000165477824 */ /* 0x100fe200010e06b4 */
[-C--:B------:R-:W-:Y:S01]  /*4b80*/  IADD3 RZ, P2, PT, R104, R179.reuse, RZ ;  /* 0x000000b368ff7210 */ /* 0x080fe20007f5e0ff */
[--C-:B------:R-:W-:Y:S01]  /*4b90*/  IMAD.X R61, R107, 0x1, R180.reuse, P1 ;  /* 0x000000016b3d7824 */ /* 0x100fe200008e06b4 */
[-C--:B------:R-:W-:Y:S01]  /*4ba0*/  IADD3 RZ, P1, PT, R110, R179.reuse, RZ ;  /* 0x000000b36eff7210 */ /* 0x080fe20007f3e0ff */
[----:B------:R-:W-:Y:S01]  /*4bb0*/  IMAD.IADD R70, R100, 0x1, R179 ;  /* 0x0000000164467824 */ /* 0x000fe200078e02b3 */
[----:B------:R-:W-:Y:S01]  /*4bc0*/  PRMT R219, RZ, 0x7610, R219 ;  /* 0x00007610ffdb7816 */ /* 0x000fe200000000db */
[----:B------:R-:W-:Y:S01]  /*4bd0*/  IMAD.X R63, R105, 0x1, R180, P2 ;  /* 0x00000001693f7824 */ /* 0x000fe200010e06b4 */
[----:B------:R-:W-:Y:S01]  /*4be0*/  PRMT R233, RZ, 0x7610, R233 ;  /* 0x00007610ffe97816 */ /* 0x000fe200000000e9 */
[--C-:B------:R-:W-:Y:S01]  /*4bf0*/  IMAD.IADD R60, R106, 0x1, R179.reuse ;  /* 0x000000016a3c7824 */ /* 0x100fe200078e02b3 */
[----:B------:R-:W-:Y:S01]  /*4c00*/  IADD3 RZ, P2, PT, R108, R179, RZ ;  /* 0x000000b36cff7210 */ /* 0x000fe20007f5e0ff */
[----:B------:R-:W-:Y:S01]  /*4c10*/  IMAD.IADD R62, R104, 0x1, R179 ;  /* 0x00000001683e7824 */ /* 0x000fe200078e02b3 */
[----:B------:R-:W-:-:S02]  /*4c20*/  PRMT R97, RZ, 0x7610, R97 ;  /* 0x00007610ff617816 */ /* 0x000fc40000000061 */
[----:B------:R-:W-:Y:S01]  /*4c30*/  PRMT R202, RZ, 0x7610, R202 ;  /* 0x00007610ffca7816 */ /* 0x000fe200000000ca */
[----:B------:R0:W2:Y:S04]  /*4c40*/  @!P0 LDG.E.U16 R203, desc[UR8][R68.64] ;  /* 0x0000000844cb8981 */ /* 0x0000a8000c1e1500 */
[----:B------:R1:W2:Y:S04]  /*4c50*/  @!P0 LDG.E.U16 R219, desc[UR8][R70.64] ;  /* 0x0000000846db8981 */ /* 0x0002a8000c1e1500 */
[----:B------:R1:W2:Y:S01]  /*4c60*/  @!P0 LDG.E.U16 R233, desc[UR8][R60.64] ;  /* 0x000000083ce98981 */ /* 0x0002a2000c1e1500 */
[--C-:B0-----:R-:W-:Y:S01]  /*4c70*/  IMAD.X R69, R111, 0x1, R180.reuse, P1 ;  /* 0x000000016f457824 */ /* 0x101fe200008e06b4 */
[-C--:B------:R-:W-:Y:S01]  /*4c80*/  IADD3 RZ, P1, PT, R114, R179.reuse, RZ ;  /* 0x000000b372ff7210 */ /* 0x080fe20007f3e0ff */
[--C-:B------:R-:W-:Y:S01]  /*4c90*/  IMAD.IADD R68, R110, 0x1, R179.reuse ;  /* 0x000000016e447824 */ /* 0x100fe200078e02b3 */
[----:B------:R0:W2:Y:S01]  /*4ca0*/  @!P0 LDG.E.U16 R97, desc[UR8][R62.64] ;  /* 0x000000083e618981 */ /* 0x0000a2000c1e1500 */
[----:B-1----:R-:W-:Y:S01]  /*4cb0*/  IMAD.X R71, R109, 0x1, R180, P2 ;  /* 0x000000016d477824 */ /* 0x002fe200010e06b4 */
[-C--:B------:R-:W-:Y:S01]  /*4cc0*/  IADD3 RZ, P2, PT, R112, R179.reuse, RZ ;  /* 0x000000b370ff7210 */ /* 0x080fe20007f5e0ff */
[--C-:B------:R-:W-:Y:S01]  /*4cd0*/  IMAD.IADD R70, R108, 0x1, R179.reuse ;  /* 0x000000016c467824 */ /* 0x100fe200078e02b3 */
[----:B------:R-:W-:Y:S01]  /*4ce0*/  PRMT R218, RZ, 0x7610, R218 ;  /* 0x00007610ffda7816 */ /* 0x000fe200000000da */
[----:B------:R-:W-:Y:S01]  /*4cf0*/  IMAD.X R61, R115, 0x1, R180, P1 ;  /* 0x00000001733d7824 */ /* 0x000fe200008e06b4 */
[----:B------:R-:W-:Y:S01]  /*4d00*/  IADD3 RZ, P1, PT, R118, R179, RZ ;  /* 0x000000b376ff7210 */ /* 0x000fe20007f3e0ff */
[----:B------:R1:W2:Y:S01]  /*4d10*/  @!P0 LDG.E.U16 R202, desc[UR8][R68.64] ;  /* 0x0000000844ca8981 */ /* 0x0002a2000c1e1500 */
[----:B------:R-:W-:Y:S01]  /*4d20*/  PRMT R232, RZ, 0x7610, R232 ;  /* 0x00007610ffe87816 */ /* 0x000fe200000000e8 */
[----:B------:R-:W-:-:S02]  /*4d30*/  IMAD.IADD R60, R114, 0x1, R179 ;  /* 0x00000001723c7824 */ /* 0x000fc400078e02b3 */
[--C-:B0-----:R-:W-:Y:S01]  /*4d40*/  IMAD.X R63, R113, 0x1, R180.reuse, P2 ;  /* 0x00000001713f7824 */ /* 0x101fe200010e06b4 */
[-C--:B------:R-:W-:Y:S01]  /*4d50*/  IADD3 RZ, P2, PT, R116, R179.reuse, RZ ;  /* 0x000000b374ff7210 */ /* 0x080fe20007f5e0ff */
[----:B------:R0:W2:Y:S01]  /*4d60*/  @!P0 LDG.E.U16 R218, desc[UR8][R70.64] ;  /* 0x0000000846da8981 */ /* 0x0000a2000c1e1500 */
[----:B-1----:R-:W-:Y:S01]  /*4d70*/  IMAD.X R69, R119, 0x1, R180, P1 ;  /* 0x0000000177457824 */ /* 0x002fe200008e06b4 */
[-C--:B------:R-:W-:Y:S02]  /*4d80*/  IADD3 RZ, P1, PT, R122, R179.reuse, RZ ;  /* 0x000000b37aff7210 */ /* 0x080fe40007f3e0ff */
[----:B------:R1:W2:Y:S01]  /*4d90*/  @!P0 LDG.E.U16 R232, desc[UR8][R60.64] ;  /* 0x000000083ce88981 */ /* 0x0002a2000c1e1500 */
[----:B------:R-:W-:Y:S01]  /*4da0*/  PRMT R96, RZ, 0x7610, R96 ;  /* 0x00007610ff607816 */ /* 0x000fe20000000060 */
[----:B------:R-:W-:Y:S01]  /*4db0*/  IMAD.IADD R62, R112, 0x1, R179 ;  /* 0x00000001703e7824 */ /* 0x000fe200078e02b3 */
[----:B------:R-:W-:Y:S01]  /*4dc0*/  PRMT R201, RZ, 0x7610, R201 ;  /* 0x00007610ffc97816 */ /* 0x000fe200000000c9 */
[--C-:B0-----:R-:W-:Y:S01]  /*4dd0*/  IMAD.X R71, R117, 0x1, R180.reuse, P2 ;  /* 0x0000000175477824 */ /* 0x101fe200010e06b4 */
[-C--:B------:R-:W-:Y:S01]  /*4de0*/  IADD3 RZ, P2, PT, R120, R179.reuse, RZ ;  /* 0x000000b378ff7210 */ /* 0x080fe20007f5e0ff */
[----:B------:R-:W-:Y:S01]  /*4df0*/  IMAD.IADD R68, R118, 0x1, R179 ;  /* 0x0000000176447824 */ /* 0x000fe200078e02b3 */
[----:B------:R0:W2:Y:S01]  /*4e00*/  @!P0 LDG.E.U16 R96, desc[UR8][R62.64] ;  /* 0x000000083e608981 */ /* 0x0000a2000c1e1500 */
[----:B-1----:R-:W-:Y:S01]  /*4e10*/  IMAD.X R61, R123, 0x1, R180, P1 ;  /* 0x000000017b3d7824 */ /* 0x002fe200008e06b4 */
[----:B------:R-:W-:-:S02]  /*4e20*/  IADD3 RZ, P1, PT, R126, R179, RZ ;  /* 0x000000b37eff7210 */ /* 0x000fc40007f3e0ff */
[----:B------:R1:W2:Y:S01]  /*4e30*/  @!P0 LDG.E.U16 R201, desc[UR8][R68.64] ;  /* 0x0000000844c98981 */ /* 0x0002a2000c1e1500 */
[----:B------:R-:W-:Y:S01]  /*4e40*/  PRMT R217, RZ, 0x7610, R217 ;  /* 0x00007610ffd97816 */ /* 0x000fe200000000d9 */
[----:B------:R-:W-:Y:S01]  /*4e50*/  IMAD.IADD R70, R116, 0x1, R179 ;  /* 0x0000000174467824 */ /* 0x000fe200078e02b3 */
[----:B------:R-:W-:Y:S01]  /*4e60*/  PRMT R231, RZ, 0x7610, R231 ;  /* 0x00007610ffe77816 */ /* 0x000fe200000000e7 */
[----:B------:R-:W-:Y:S02]  /*4e70*/  IMAD.IADD R60, R122, 0x1, R179 ;  /* 0x000000017a3c7824 */ /* 0x000fe400078e02b3 */
[--C-:B0-----:R-:W-:Y:S01]  /*4e80*/  IMAD.X R63, R121, 0x1, R180.reuse, P2 ;  /* 0x00000001793f7824 */ /* 0x101fe200010e06b4 */
[-C--:B------:R-:W-:Y:S01]  /*4e90*/  IADD3 RZ, P2, PT, R124, R179.reuse, RZ ;  /* 0x000000b37cff7210 */ /* 0x080fe20007f5e0ff */
[----:B------:R0:W2:Y:S01]  /*4ea0*/  @!P0 LDG.E.U16 R217, desc[UR8][R70.64] ;  /* 0x0000000846d98981 */ /* 0x0000a2000c1e1500 */
[----:B-1----:R-:W-:Y:S01]  /*4eb0*/  IMAD.X R69, R127, 0x1, R180, P1 ;  /* 0x000000017f457824 */ /* 0x002fe200008e06b4 */
[----:B------:R-:W-:-:S02]  /*4ec0*/  IADD3 RZ, P1, PT, R130, R179, RZ ;  /* 0x000000b382ff7210 */ /* 0x000fc40007f3e0ff */
[----:B------:R1:W2:Y:S01]  /*4ed0*/  @!P0 LDG.E.U16 R231, desc[UR8][R60.64] ;  /* 0x000000083ce78981 */ /* 0x0002a2000c1e1500 */
[----:B------:R-:W-:Y:S01]  /*4ee0*/  PRMT R83, RZ, 0x7610, R83 ;  /* 0x00007610ff537816 */ /* 0x000fe20000000053 */
[--C-:B------:R-:W-:Y:S01]  /*4ef0*/  IMAD.IADD R62, R120, 0x1, R179.reuse ;  /* 0x00000001783e7824 */ /* 0x100fe200078e02b3 */
        /* <DEDUP_REMOVED lines=39> */
[--C-:B0-----:R-:W-:Y:S02]  /*5170*/  IMAD.IADD R70, R140, 0x1, R179.reuse ;  /* 0x000000018c467824 */ /* 0x101fe400078e02b3 */
[--C-:B------:R-:W-:Y:S02]  /*5180*/  IMAD.X R71, R141, 0x1, R180.reuse, P2 ;  /* 0x000000018d477824 */ /* 0x100fe400010e06b4 */
[----:B-1----:R-:W-:Y:S01]  /*5190*/  IMAD.X R61, R147, 0x1, R180, P1 ;  /* 0x00000001933d7824 */ /* 0x002fe200008e06b4 */
[----:B------:R-:W-:Y:S01]  /*51a0*/  IADD3 RZ, P1, PT, R150, R179, RZ ;  /* 0x000000b396ff7210 */ /* 0x000fe20007f3e0ff */
[--C-:B------:R-:W-:Y:S01]  /*51b0*/  IMAD.IADD R68, R142, 0x1, R179.reuse ;  /* 0x000000018e447824 */ /* 0x100fe200078e02b3 */
[----:B------:R-:W-:Y:S01]  /*51c0*/  PRMT R198, RZ, 0x7610, R198 ;  /* 0x00007610ffc67816 */ /* 0x000fe200000000c6 */
[----:B------:R0:W2:Y:S01]  /*51d0*/  @!P0 LDG.E.U16 R214, desc[UR8][R70.64] ;  /* 0x0000000846d68981 */ /* 0x0000a2000c1e1500 */
[----:B------:R-:W-:Y:S01]  /*51e0*/  PRMT R228, RZ, 0x7610, R228 ;  /* 0x00007610ffe47816 */ /* 0x000fe200000000e4 */
[----:B------:R-:W-:-:S03]  /*51f0*/  IMAD.IADD R60, R146, 0x1, R179 ;  /* 0x00000001923c7824 */ /* 0x000fc600078e02b3 */
[----:B------:R1:W2:Y:S04]  /*5200*/  @!P0 LDG.E.U16 R198, desc[UR8][R68.64] ;  /* 0x0000000844c68981 */ /* 0x0002a8000c1e1500 */
[----:B------:R1:W2:Y:S01]  /*5210*/  @!P0 LDG.E.U16 R228, desc[UR8][R60.64] ;  /* 0x000000083ce48981 */ /* 0x0002a2000c1e1500 */
[----:B0-----:R-:W-:Y:S01]  /*5220*/  IMAD.X R71, R151, 0x1, R180, P1 ;  /* 0x0000000197477824 */ /* 0x001fe200008e06b4 */
[----:B------:R-:W-:-:S05]  /*5230*/  IADD3 RZ, P1, PT, R152, R179, RZ ;  /* 0x000000b398ff7210 */ /* 0x000fca0007f3e0ff */
[----:B-1----:R-:W-:Y:S01]  /*5240*/  IMAD.X R69, R153, 0x1, R180, P1 ;  /* 0x0000000199457824 */ /* 0x002fe200008e06b4 */
[-C--:B------:R-:W-:Y:S01]  /*5250*/  IADD3 R60, P1, PT, R10, R179.reuse, RZ ;  /* 0x000000b30a3c7210 */ /* 0x080fe20007f3e0ff */
[--C-:B------:R-:W-:Y:S01]  /*5260*/  IMAD.IADD R74, R56, 0x1, R179.reuse ;  /* 0x00000001384a7824 */ /* 0x100fe200078e02b3 */
[----:B------:R-:W-:Y:S01]  /*5270*/  PRMT R98, RZ, 0x7610, R98 ;  /* 0x00007610ff627816 */ /* 0x000fe20000000062 */
[----:B------:R-:W-:Y:S01]  /*5280*/  IMAD.IADD R70, R150, 0x1, R179 ;  /* 0x0000000196467824 */ /* 0x000fe200078e02b3 */
[----:B------:R-:W-:Y:S01]  /*5290*/  PRMT R197, RZ, 0x7610, R197 ;  /* 0x00007610ffc57816 */ /* 0x000fe200000000c5 */
[----:B------:R-:W-:Y:S01]  /*52a0*/  IMAD.X R61, R11, 0x1, R180, P1 ;  /* 0x000000010b3d7824 */ /* 0x000fe200008e06b4 */
[----:B------:R-:W-:Y:S02]  /*52b0*/  IADD3 R188, P1, PT, R2, R179, RZ ;  /* 0x000000b302bc7210 */ /* 0x000fe40007f3e0ff */
[----:B------:R0:W2:Y:S01]  /*52c0*/  @!P0 LDG.E.U16 R98, desc[UR8][R74.64] ;  /* 0x000000084a628981 */ /* 0x0000a2000c1e1500 */
[----:B------:R-:W-:-:S02]  /*52d0*/  IMAD.IADD R68, R152, 0x1, R179 ;  /* 0x0000000198447824 */ /* 0x000fc400078e02b3 */
[----:B------:R-:W-:Y:S01]  /*52e0*/  IMAD.X R189, R3, 0x1, R180, P1 ;  /* 0x0000000103bd7824 */ /* 0x000fe200008e06b4 */
[----:B------:R1:W2:Y:S01]  /*52f0*/  @!P0 LDG.E.U16 R197, desc[UR8][R70.64] ;  /* 0x0000000846c58981 */ /* 0x0002a2000c1e1500 */
[----:B0-----:R-:W-:Y:S02]  /*5300*/  PRMT R75, RZ, 0x7610, R75 ;  /* 0x00007610ff4b7816 */ /* 0x001fe4000000004b */
[----:B-1----:R-:W-:-:S04]  /*5310*/  IADD3 R70, P1, PT, R26, R179, RZ ;  /* 0x000000b31a467210 */ /* 0x002fc80007f3e0ff */
[----:B------:R0:W2:Y:S01]  /*5320*/  @!P0 LDG.E.U16 R75, desc[UR8][R68.64] ;  /* 0x00000008444b8981 */ /* 0x0000a2000c1e1500 */
[----:B------:R-:W-:Y:S01]  /*5330*/  PRMT R227, RZ, 0x7610, R227 ;  /* 0x00007610ffe37816 */ /* 0x000fe200000000e3 */
[----:B------:R-:W-:Y:S01]  /*5340*/  IMAD.X R71, R27, 0x1, R180, P1 ;  /* 0x000000011b477824 */ /* 0x000fe200008e06b4 */
[----:B------:R-:W-:-:S04]  /*5350*/  PRMT R226, RZ, 0x7610, R226 ;  /* 0x00007610ffe27816 */ /* 0x000fc800000000e2 */
[----:B------:R1:W2:Y:S01]  /*5360*/  @!P0 LDG.E.U16 R227, desc[UR8][R60.64] ;  /* 0x000000083ce38981 */ /* 0x0002a2000c1e1500 */
[----:B0-----:R-:W-:-:S03]  /*5370*/  IADD3 R68, P1, PT, R34, R179, RZ ;  /* 0x000000b322447210 */ /* 0x001fc60007f3e0ff */
[----:B------:R0:W2:Y:S02]  /*5380*/  @!P0 LDG.E.U16 R226, desc[UR8][R188.64] ;  /* 0x00000008bce28981 */ /* 0x0000a4000c1e1500 */
[----:B------:R-:W-:Y:S01]  /*5390*/  IMAD.X R69, R35, 0x1, R180, P1 ;  /* 0x0000000123457824 */ /* 0x000fe200008e06b4 */
[----:B-1----:R-:W-:Y:S02]  /*53a0*/  IADD3 R60, P1, PT, R50, R179, RZ ;  /* 0x000000b3323c7210 */ /* 0x002fe40007f3e0ff */
[----:B------:R-:W-:-:S03]  /*53b0*/  PRMT R224, RZ, 0x7610, R224 ;  /* 0x00007610ffe07816 */ /* 0x000fc600000000e0 */
[--C-:B------:R-:W-:Y:S01]  /*53c0*/  IMAD.X R61, R51, 0x1, R180.reuse, P1 ;  /* 0x00000001333d7824 */ /* 0x100fe200008e06b4 */
[-C--:B0-----:R-:W-:Y:S01]  /*53d0*/  IADD3 R188, P1, PT, R154, R179.reuse, RZ ;  /* 0x000000b39abc7210 */ /* 0x081fe20007f3e0ff */
[----:B------:R-:W-:Y:S01]  /*53e0*/  IMAD.IADD R62, R136, 0x1, R179 ;  /* 0x00000001883e7824 */ /* 0x000fe200078e02b3 */
[----:B------:R-:W-:Y:S01]  /*53f0*/  PRMT R81, RZ, 0x7610, R81 ;  /* 0x00007610ff517816 */ /* 0x000fe20000000051 */
[----:B------:R0:W2:Y:S01]  /*5400*/  @!P0 LDG.E.U16 R224, desc[UR8][R70.64] ;  /* 0x0000000846e08981 */ /* 0x0000a2000c1e1500 */
[----:B------:R-:W-:Y:S01]  /*5410*/  PRMT R223, RZ, 0x7610, R223 ;  /* 0x00007610ffdf7816 */ /* 0x000fe200000000df */
[----:B------:R-:W-:Y:S01]  /*5420*/  IMAD.X R189, R155, 0x1, R180, P1 ;  /* 0x000000019bbd7824 */ /* 0x000fe200008e06b4 */
[-C--:B------:R-:W-:Y:S01]  /*5430*/  IADD3 RZ, P2, PT, R144, R179.reuse, RZ ;  /* 0x000000b390ff7210 */ /* 0x080fe20007f5e0ff */
[----:B------:R-:W-:Y:S01]  /*5440*/  IMAD.IADD R72, R58, 0x1, R179 ;  /* 0x000000013a487824 */ /* 0x000fe200078e02b3 */
[----:B------:R-:W-:Y:S01]  /*5450*/  PRMT R234, RZ, 0x7610, R234 ;  /* 0x00007610ffea7816 */ /* 0x000fe200000000ea */
[----:B------:R1:W2:Y:S01]  /*5460*/  @!P0 LDG.E.U16 R81, desc[UR8][R62.64] ;  /* 0x000000083e518981 */ /* 0x0002a2000c1e1500 */
[----:B0-----:R-:W-:-:S03]  /*5470*/  IADD3 R70, P1, PT, R4, R179, RZ ;  /* 0x000000b304467210 */ /* 0x001fc60007f3e0ff */
[----:B------:R0:W2:Y:S01]  /*5480*/  @!P0 LDG.E.U16 R223, desc[UR8][R68.64] ;  /* 0x0000000844df8981 */ /* 0x0000a2000c1e1500 */
[----:B------:R-:W-:Y:S02]  /*5490*/  PRMT R222, RZ, 0x7610, R222 ;  /* 0x00007610ffde7816 */ /* 0x000fe400000000de */
[----:B------:R-:W-:Y:S01]  /*54a0*/  PRMT R80, RZ, 0x7610, R80 ;  /* 0x00007610ff507816 */ /* 0x000fe20000000050 */
[--C-:B------:R-:W-:Y:S01]  /*54b0*/  IMAD.X R71, R5, 0x1, R180.reuse, P1 ;  /* 0x0000000105477824 */ /* 0x100fe200008e06b4 */
[----:B------:R0:W2:Y:S01]  /*54c0*/  @!P0 LDG.E.U16 R234, desc[UR8][R72.64] ;  /* 0x0000000848ea8981 */ /* 0x0000a2000c1e1500 */
[----:B-1----:R-:W-:Y:S01]  /*54d0*/  IMAD.X R63, R145, 0x1, R180, P2 ;  /* 0x00000001913f7824 */ /* 0x002fe200010e06b4 */
[-C--:B------:R-:W-:Y:S01]  /*54e0*/  IADD3 RZ, P2, PT, R148, R179.reuse, RZ ;  /* 0x000000b394ff7210 */ /* 0x080fe20007f5e0ff */
[----:B------:R-:W-:Y:S01]  /*54f0*/  IMAD.IADD R62, R144, 0x1, R179 ;  /* 0x00000001903e7824 */ /* 0x000fe200078e02b3 */
[----:B------:R1:W2:Y:S01]  /*5500*/  @!P0 LDG.E.U16 R222, desc[UR8][R60.64] ;  /* 0x000000083cde8981 */ /* 0x0002a2000c1e1500 */
[----:B0-----:R-:W-:-:S02]  /*5510*/  IADD3 R68, P1, PT, R12, R179, RZ ;  /* 0x000000b30c447210 */ /* 0x001fc40007f3e0ff */
[----:B------:R-:W-:Y:S01]  /*5520*/  PRMT R213, RZ, 0x7610, R213 ;  /* 0x00007610ffd57816 */ /* 0x000fe200000000d5 */
[----:B------:R0:W2:Y:S02]  /*5530*/  @!P0 LDG.E.U16 R80, desc[UR8][R62.64] ;  /* 0x000000083e508981 */ /* 0x0000a4000c1e1500 */
[--C-:B------:R-:W-:Y:S02]  /*5540*/  IMAD.X R69, R13, 0x1, R180.reuse, P1 ;  /* 0x000000010d457824 */ /* 0x100fe400008e06b4 */
[----:B------:R-:W-:Y:S01]  /*5550*/  IMAD.X R73, R149, 0x1, R180, P2 ;  /* 0x0000000195497824 */ /* 0x000fe200010e06b4 */
[-C--:B-1----:R-:W-:Y:S01]  /*5560*/  IADD3 R60, P1, PT, R28, R179.reuse, RZ ;  /* 0x000000b31c3c7210 */ /* 0x082fe20007f3e0ff */
[----:B------:R-:W-:Y:S01]  /*5570*/  IMAD.IADD R72, R148, 0x1, R179 ;  /* 0x0000000194487824 */ /* 0x000fe200078e02b3 */
[----:B0-----:R-:W-:-:S03]  /*5580*/  IADD3 R62, P2, PT, R168, R179, RZ ;  /* 0x000000b3a83e7210 */ /* 0x001fc60007f5e0ff */
[----:B------:R-:W-:Y:S01]  /*5590*/  IMAD.X R61, R29, 0x1, R180, P1 ;  /* 0x000000011d3d7824 */ /* 0x000fe200008e06b4 */
[----:B------:R-:W-:Y:S01]  /*55a0*/  PRMT R212, RZ, 0x7610, R212 ;  /* 0x00007610ffd47816 */ /* 0x000fe200000000d4 */
[----:B------:R0:W2:Y:S01]  /*55b0*/  @!P0 LDG.E.U16 R213, desc[UR8][R72.64] ;  /* 0x0000000848d58981 */ /* 0x0000a2000c1e1500 */
[----:B------:R-:W-:Y:S01]  /*55c0*/  PRMT R74, RZ, 0x7610, R74 ;  /* 0x00007610ff4a7816 */ /* 0x000fe2000000004a */
[--C-:B------:R-:W-:Y:S01]  /*55d0*/  IMAD.X R63, R169, 0x1, R180.reuse, P2 ;  /* 0x00000001a93f7824 */ /* 0x100fe200010e06b4 */
[-C--:B------:R-:W-:Y:S02]  /*55e0*/  IADD3 R192, P1, PT, R36, R179.reuse, RZ ;  /* 0x000000b324c07210 */ /* 0x080fe40007f3e0ff */
[----:B------:R1:W2:Y:S01]  /*55f0*/  @!P0 LDG.E.U16 R212, desc[UR8][R70.64] ;  /* 0x0000000846d48981 */ /* 0x0002a2000c1e1500 */
[----:B------:R-:W-:Y:S02]  /*5600*/  PRMT R211, RZ, 0x7610, R211 ;  /* 0x00007610ffd37816 */ /* 0x000fe400000000d3 */
[----:B0-----:R-:W-:Y:S01]  /*5610*/  IADD3 R72, P2, PT, R18, R179, RZ ;  /* 0x000000b312487210 */ /* 0x001fe20007f5e0ff */
[----:B------:R-:W-:Y:S01]  /*5620*/  IMAD.X R193, R37, 0x1, R180, P1 ;  /* 0x0000000125c17824 */ /* 0x000fe200008e06b4 */
[----:B------:R0:W2:Y:S01]  /*5630*/  @!P0 LDG.E.U16 R74, desc[UR8][R62.64] ;  /* 0x000000083e4a8981 */ /* 0x0000a2000c1e1500 */
[----:B------:R-:W-:-:S02]  /*5640*/  PRMT R225, RZ, 0x7610, R225 ;  /* 0x00007610ffe17816 */ /* 0x000fc400000000e1 */
[--C-:B------:R-:W-:Y:S01]  /*5650*/  IMAD.X R73, R19, 0x1, R180.reuse, P2 ;  /* 0x0000000113497824 */ /* 0x100fe200010e06b4 */
[-C--:B-1----:R-:W-:Y:S01]  /*5660*/  IADD3 R70, P1, PT, R52, R179.reuse, RZ ;  /* 0x000000b334467210 */ /* 0x082fe20007f3e0ff */
[----:B------:R1:W2:Y:S01]  /*5670*/  @!P0 LDG.E.U16 R211, desc[UR8][R68.64] ;  /* 0x0000000844d38981 */ /* 0x0002a2000c1e1500 */
[----:B------:R-:W-:Y:S02]  /*5680*/  PRMT R209, RZ, 0x7610, R209 ;  /* 0x00007610ffd17816 */ /* 0x000fe400000000d1 */
[-C--:B0-----:R-:W-:Y:S01]  /*5690*/  IADD3 R62, P2, PT, R42, R179.reuse, RZ ;  /* 0x000000b32a3e7210 */ /* 0x081fe20007f5e0ff */
[--C-:B------:R-:W-:Y:S01]  /*56a0*/  IMAD.X R71, R53, 0x1, R180.reuse, P1 ;  /* 0x0000000135477824 */ /* 0x100fe200008e06b4 */
[----:B------:R0:W2:Y:S01]  /*56b0*/  @!P0 LDG.E.U16 R225, desc[UR8][R72.64] ;  /* 0x0000000848e18981 */ /* 0x0000a2000c1e1500 */
[----:B------:R-:W-:Y:S02]  /*56c0*/  PRMT R205, RZ, 0x7610, R205 ;  /* 0x00007610ffcd7816 */ /* 0x000fe400000000cd */
[----:B------:R-:W-:Y:S01]  /*56d0*/  IMAD.X R63, R43, 0x1, R180, P2 ;  /* 0x000000012b3f7824 */ /* 0x000fe200010e06b4 */
[-C--:B-1----:R-:W-:Y:S01]  /*56e0*/  IADD3 R68, P1, PT, R156, R179.reuse, RZ ;  /* 0x000000b39c447210 */ /* 0x082fe20007f3e0ff */
[----:B------:R1:W2:Y:S01]  /*56f0*/  @!P0 LDG.E.U16 R209, desc[UR8][R60.64] ;  /* 0x000000083cd18981 */ /* 0x0002a2000c1e1500 */
[----:B0-----:R-:W-:-:S03]  /*5700*/  IADD3 R72, P2, PT, R162, R179, RZ ;  /* 0x000000b3a2487210 */ /* 0x001fc60007f5e0ff */
[----:B------:R-:W-:Y:S01]  /*5710*/  IMAD.X R69, R157, 0x1, R180, P1 ;  /* 0x000000019d457824 */ /* 0x000fe200008e06b4 */
[----:B------:R0:W2:Y:S01]  /*5720*/  @!P0 LDG.E.U16 R205, desc[UR8][R62.64] ;  /* 0x000000083ecd8981 */ /* 0x0000a2000c1e1500 */
[----:B------:R-:W-:Y:S01]  /*5730*/  PRMT R220, RZ, 0x7610, R220 ;  /* 0x00007610ffdc7816 */ /* 0x000fe200000000dc */
[--C-:B------:R-:W-:Y:S01]  /*5740*/  IMAD.X R73, R163, 0x1, R180.reuse, P2 ;  /* 0x00000001a3497824 */ /* 0x100fe200010e06b4 */
[-C--:B-1----:R-:W-:Y:S02]  /*5750*/  IADD3 R60, P1, PT, R6, R179.reuse, RZ ;  /* 0x000000b3063c7210 */ /* 0x082fe40007f3e0ff */
[----:B------:R-:W-:Y:S02]  /*5760*/  PRMT R221, RZ, 0x7610, R221 ;  /* 0x00007610ffdd7816 */ /* 0x000fe400000000dd */
[----:B------:R-:W-:Y:S02]  /*5770*/  PRMT R207, RZ, 0x7610, R207 ;  /* 0x00007610ffcf7816 */ /* 0x000fe400000000cf */
[-C--:B0-----:R-:W-:Y:S01]  /*5780*/  IADD3 R62, P2, PT, R20, R179.reuse, RZ ;  /* 0x000000b3143e7210 */ /* 0x081fe20007f5e0ff */
[----:B------:R-:W-:Y:S01]  /*5790*/  IMAD.X R61, R7, 0x1, R180, P1 ;  /* 0x00000001073d7824 */ /* 0x000fe200008e06b4 */
[----:B------:R0:W2:Y:S01]  /*57a0*/  @!P0 LDG.E.U16 R220, desc[UR8][R72.64] ;  /* 0x0000000848dc8981 */ /* 0x0000a2000c1e1500 */
[----:B------:R-:W-:-:S02]  /*57b0*/  IADD3 R242, P1, PT, R14, R179, RZ ;  /* 0x000000b30ef27210 */ /* 0x000fc40007f3e0ff */
[----:B------:R-:W-:Y:S01]  /*57c0*/  IMAD.X R63, R21, 0x1, R180, P2 ;  /* 0x00000001153f7824 */ /* 0x000fe200010e06b4 */
[----:B------:R1:W2:Y:S01]  /*57d0*/  @!P0 LDG.E.U16 R221, desc[UR8][R188.64] ;  /* 0x00000008bcdd8981 */ /* 0x0002a2000c1e1500 */
[----:B------:R-:W-:Y:S01]  /*57e0*/  PRMT R210, RZ, 0x7610, R210 ;  /* 0x00007610ffd27816 */ /* 0x000fe200000000d2 */
[----:B------:R-:W-:Y:S02]  /*57f0*/  IMAD.X R243, R15, 0x1, R180, P1 ;  /* 0x000000010ff37824 */ /* 0x000fe400008e06b4 */
[----:B------:R3:W2:Y:S01]  /*5800*/  @!P0 LDG.E.U16 R207, desc[UR8][R70.64] ;  /* 0x0000000846cf8981 */ /* 0x0006a2000c1e1500 */
[-C--:B0-----:R-:W-:Y:S02]  /*5810*/  IADD3 R72, P2, PT, R44, R179.reuse, RZ ;  /* 0x000000b32c487210 */ /* 0x081fe40007f5e0ff */
[----:B------:R-:W-:Y:S01]  /*5820*/  PRMT R208, RZ, 0x7610, R208 ;  /* 0x00007610ffd07816 */ /* 0x000fe200000000d0 */
[----:B------:R0:W2:Y:S01]  /*5830*/  @!P0 LDG.E.U16 R210, desc[UR8][R62.64] ;  /* 0x000000083ed28981 */ /* 0x0000a2000c1e1500 */
[----:B-1----:R-:W-:Y:S01]  /*5840*/  PRMT R188, RZ, 0x7610, R188 ;  /* 0x00007610ffbc7816 */ /* 0x002fe200000000bc */
[----:B------:R-:W-:Y:S01]  /*5850*/  IMAD.X R73, R45, 0x1, R180, P2 ;  /* 0x000000012d497824 */ /* 0x000fe200010e06b4 */
[----:B---3--:R-:W-:-:S02]  /*5860*/  IADD3 R70, P1, PT, R30, R179, RZ ;  /* 0x000000b31e467210 */ /* 0x008fc40007f3e0ff */
[----:B------:R-:W3:Y:S01]  /*5870*/  @!P0 LDG.E.U16 R208, desc[UR8][R192.64] ;  /* 0x00000008c0d08981 */ /* 0x000ee2000c1e1500 */
[----:B------:R-:W-:-:S03]  /*5880*/  PRMT R196, RZ, 0x7610, R196 ;  /* 0x00007610ffc47816 */ /* 0x000fc600000000c4 */
[----:B------:R1:W3:Y:S01]  /*5890*/  @!P0 LDG.E.U16 R188, desc[UR8][R72.64] ;  /* 0x0000000848bc8981 */ /* 0x0002e2000c1e1500 */
[--C-:B------:R-:W-:Y:S01]  /*58a0*/  IMAD.X R71, R31, 0x1, R180.reuse, P1 ;  /* 0x000000011f477824 */ /* 0x100fe200008e06b4 */
[-C--:B0-----:R-:W-:Y:S02]  /*58b0*/  IADD3 R62, P2, PT, R164, R179.reuse, RZ ;  /* 0x000000b3a43e7210 */ /* 0x081fe40007f5e0ff */
[----:B------:R0:W3:Y:S01]  /*58c0*/  @!P0 LDG.E.U16 R196, desc[UR8][R60.64] ;  /* 0x000000083cc48981 */ /* 0x0000e2000c1e1500 */
[-C--:B-1----:R-:W-:Y:S02]  /*58d0*/  IADD3 R72, P1, PT, R38, R179.reuse, RZ ;  /* 0x000000b326487210 */ /* 0x082fe40007f3e0ff */
[----:B------:R-:W-:Y:S01]  /*58e0*/  IMAD.X R63, R165, 0x1, R180, P2 ;  /* 0x00000001a53f7824 */ /* 0x000fe200010e06b4 */
[----:B------:R-:W-:Y:S02]  /*58f0*/  PRMT R193, RZ, 0x7610, R193 ;  /* 0x00007610ffc17816 */ /* 0x000fe400000000c1 */
[----:B------:R-:W-:Y:S01]  /*5900*/  PRMT R204, RZ, 0x7610, R204 ;  /* 0x00007610ffcc7816 */ /* 0x000fe200000000cc */
[----:B------:R-:W-:Y:S01]  /*5910*/  IMAD.X R73, R39, 0x1, R180, P1 ;  /* 0x0000000127497824 */ /* 0x000fe200008e06b4 */
[----:B0-----:R-:W-:-:S02]  /*5920*/  IADD3 R60, P1, PT, R54, R179, RZ ;  /* 0x000000b3363c7210 */ /* 0x001fc40007f3e0ff */
[----:B------:R-:W-:Y:S01]  /*5930*/  IADD3 R240, P2, PT, R22, R179, RZ ;  /* 0x000000b316f07210 */ /* 0x000fe20007f5e0ff */
[----:B------:R0:W3:Y:S01]  /*5940*/  @!P0 LDG.E.U16 R193, desc[UR8][R70.64] ;  /* 0x0000000846c18981 */ /* 0x0000e2000c1e1500 */
[----:B------:R-:W-:Y:S01]  /*5950*/  PRMT R206, RZ, 0x7610, R206 ;  /* 0x00007610ffce7816 */ /* 0x000fe200000000ce */
[----:B------:R-:W-:Y:S01]  /*5960*/  IMAD.X R61, R55, 0x1, R180, P1 ;  /* 0x00000001373d7824 */ /* 0x000fe200008e06b4 */
[----:B------:R-:W-:Y:S01]  /*5970*/  PRMT R194, RZ, 0x7610, R194 ;  /* 0x00007610ffc27816 */ /* 0x000fe200000000c2 */
[----:B------:R1:W3:Y:S01]  /*5980*/  @!P0 LDG.E.U16 R204, desc[UR8][R62.64] ;  /* 0x000000083ecc8981 */ /* 0x0002e2000c1e1500 */
[----:B------:R-:W-:-:S03]  /*5990*/  IMAD.X R241, R23, 0x1, R180, P2 ;  /* 0x0000000117f17824 */ /* 0x000fc600010e06b4 */
[----:B------:R4:W3:Y:S01]  /*59a0*/  @!P0 LDG.E.U16 R206, desc[UR8][R68.64] ;  /* 0x0000000844ce8981 */ /* 0x0008e2000c1e1500 */
[----:B0-----:R-:W-:-:S03]  /*59b0*/  IADD3 R70, P1, PT, R158, R179, RZ ;  /* 0x000000b39e467210 */ /* 0x001fc60007f3e0ff */
[----:B------:R0:W3:Y:S01]  /*59c0*/  @!P0 LDG.E.U16 R194, desc[UR8][R240.64] ;  /* 0x00000008f0c28981 */ /* 0x0000e2000c1e1500 */
[----:B-1----:R-:W-:Y:S01]  /*59d0*/  IADD3 R62, P2, PT, R46, R179, RZ ;  /* 0x000000b32e3e7210 */ /* 0x002fe20007f5e0ff */
[----:B------:R-:W-:Y:S01]  /*59e0*/  IMAD.X R71, R159, 0x1, R180, P1 ;  /* 0x000000019f477824 */ /* 0x000fe200008e06b4 */
[----:B----4-:R-:W-:-:S03]  /*59f0*/  PRMT R68, RZ, 0x7610, R68 ;  /* 0x00007610ff447816 */ /* 0x010fc60000000044 */
[----:B------:R-:W-:Y:S01]  /*5a00*/  IMAD.X R63, R47, 0x1, R180, P2 ;  /* 0x000000012f3f7824 */ /* 0x000fe200010e06b4 */
[-C--:B0-----:R-:W-:Y:S02]  /*5a10*/  IADD3 R240, P1, PT, R8, R179.reuse, RZ ;  /* 0x000000b308f07210 */ /* 0x081fe40007f3e0ff */
[----:B------:R-:W-:Y:S02]  /*5a20*/  PRMT R190, RZ, 0x7610, R190 ;  /* 0x00007610ffbe7816 */ /* 0x000fe400000000be */
[----:B------:R0:W4:Y:S01]  /*5a30*/  @!P0 LDG.E.U16 R68, desc[UR8][R62.64] ;  /* 0x000000083e448981 */ /* 0x000122000c1e1500 */
[----:B------:R-:W-:Y:S01]  /*5a40*/  IMAD.X R241, R9, 0x1, R180, P1 ;  /* 0x0000000109f17824 */ /* 0x000fe200008e06b4 */
[----:B------:R-:W-:Y:S02]  /*5a50*/  PRMT R192, RZ, 0x7610, R192 ;  /* 0x00007610ffc07816 */ /* 0x000fe400000000c0 */
[----:B------:R-:W-:Y:S01]  /*5a60*/  PRMT R195, RZ, 0x7610, R195 ;  /* 0x00007610ffc37816 */ /* 0x000fe200000000c3 */
[----:B------:R1:W4:Y:S01]  /*5a70*/  @!P0 LDG.E.U16 R190, desc[UR8][R60.64] ;  /* 0x000000083cbe8981 */ /* 0x000322000c1e1500 */
[----:B0-----:R-:W-:-:S03]  /*5a80*/  IADD3 R62, P1, PT, R16, R179, RZ ;  /* 0x000000b3103e7210 */ /* 0x001fc60007f3e0ff */
[----:B------:R0:W4:Y:S02]  /*5a90*/  @!P0 LDG.E.U16 R192, desc[UR8][R72.64] ;  /* 0x0000000848c08981 */ /* 0x000124000c1e1500 */
[----:B------:R-:W-:Y:S01]  /*5aa0*/  IMAD.X R63, R17, 0x1, R180, P1 ;  /* 0x00000001113f7824 */ /* 0x000fe200008e06b4 */
[----:B-1----:R-:W-:Y:S01]  /*5ab0*/  IADD3 R60, P1, PT, R24, R179, RZ ;  /* 0x000000b3183c7210 */ /* 0x002fe20007f3e0ff */
[----:B------:R1:W4:Y:S01]  /*5ac0*/  @!P0 LDG.E.U16 R195, desc[UR8][R242.64] ;  /* 0x00000008f2c38981 */ /* 0x000322000c1e1500 */
[----:B0-----:R-:W-:-:S03]  /*5ad0*/  PRMT R73, RZ, 0x7610, R73 ;  /* 0x00007610ff497816 */ /* 0x001fc60000000049 */
[----:B------:R-:W-:Y:S01]  /*5ae0*/  IMAD.X R61, R25, 0x1, R180, P1 ;  /* 0x00000001193d7824 */ /* 0x000fe200008e06b4 */
[----:B------:R-:W-:Y:S02]  /*5af0*/  PRMT R189, RZ, 0x7610, R189 ;  /* 0x00007610ffbd7816 */ /* 0x000fe400000000bd */
[----:B-1----:R-:W-:Y:S01]  /*5b00*/  IADD3 R242, P1, PT, R32, R179, RZ ;  /* 0x000000b320f27210 */ /* 0x002fe20007f3e0ff */
[----:B------:R0:W4:Y:S01]  /*5b10*/  @!P0 LDG.E.U16 R73, desc[UR8][R240.64] ;  /* 0x00000008f0498981 */ /* 0x000122000c1e1500 */
[----:B------:R-:W-:-:S03]  /*5b20*/  PRMT R72, RZ, 0x7610, R72 ;  /* 0x00007610ff487816 */ /* 0x000fc60000000048 */
[----:B------:R-:W-:Y:S01]  /*5b30*/  IMAD.X R243, R33, 0x1, R180, P1 ;  /* 0x0000000121f37824 */ /* 0x000fe200008e06b4 */
[----:B------:R1:W4:Y:S04]  /*5b40*/  @!P0 LDG.E.U16 R189, desc[UR8][R70.64] ;  /* 0x0000000846bd8981 */ /* 0x000328000c1e1500 */
[----:B------:R5:W4:Y:S01]  /*5b50*/  @!P0 LDG.E.U16 R72, desc[UR8][R62.64] ;  /* 0x000000083e488981 */ /* 0x000b22000c1e1500 */
[----:B0-----:R-:W-:Y:S02]  /*5b60*/  IADD3 R240, P1, PT, R40, R179, RZ ;  /* 0x000000b328f07210 */ /* 0x001fe40007f3e0ff */
[----:B-1----:R-:W-:-:S03]  /*5b70*/  PRMT R71, RZ, 0x7610, R71 ;  /* 0x00007610ff477816 */ /* 0x002fc60000000047 */
[--C-:B------:R-:W-:Y:S01]  /*5b80*/  IMAD.X R241, R41, 0x1, R180.reuse, P1 ;  /* 0x0000000129f17824 */ /* 0x100fe200008e06b4 */
[-C--:B-----5:R-:W-:Y:S02]  /*5b90*/  IADD3 R62, P1, PT, R48, R179.reuse, RZ ;  /* 0x000000b3303e7210 */ /* 0x0a0fe40007f3e0ff */
[----:B------:R-:W-:Y:S01]  /*5ba0*/  IADD3 R244, P2, PT, R166, R179, RZ ;  /* 0x000000b3a6f47210 */ /* 0x000fe20007f5e0ff */
[----:B------:R0:W5:Y:S02]  /*5bb0*/  @!P0 LDG.E.U16 R71, desc[UR8][R60.64] ;  /* 0x000000083c478981 */ /* 0x000164000c1e1500 */
[--C-:B------:R-:W-:Y:S01]  /*5bc0*/  IMAD.X R63, R49, 0x1, R180.reuse, P1 ;  /* 0x00000001313f7824 */ /* 0x100fe200008e06b4 */
[----:B------:R-:W-:Y:S01]  /*5bd0*/  PRMT R99, RZ, 0x7610, R99 ;  /* 0x00007610ff637816 */ /* 0x000fe20000000063 */
[----:B------:R-:W-:Y:S01]  /*5be0*/  IMAD.X R245, R167, 0x1, R180, P2 ;  /* 0x00000001a7f57824 */ /* 0x000fe200010e06b4 */
[----:B------:R-:W-:Y:S02]  /*5bf0*/  PRMT R66, RZ, 0x7610, R66 ;  /* 0x00007610ff427816 */ /* 0x000fe40000000042 */
[----:B------:R-:W-:-:S02]  /*5c00*/  PRMT R70, RZ, 0x7610, R70 ;  /* 0x00007610ff467816 */ /* 0x000fc40000000046 */
[----:B------:R-:W-:Y:S01]  /*5c10*/  PRMT R69, RZ, 0x7610, R69 ;  /* 0x00007610ff457816 */ /* 0x000fe20000000045 */
[----:B------:R-:W5:Y:S01]  /*5c20*/  @!P0 LDG.E.U16 R99, desc[UR8][R244.64] ;  /* 0x00000008f4638981 */ /* 0x000f62000c1e1500 */
[----:B0-----:R-:W-:Y:S02]  /*5c30*/  IADD3 R60, P1, PT, R160, R179, RZ ;  /* 0x000000b3a03c7210 */ /* 0x001fe40007f3e0ff */
[----:B------:R-:W-:Y:S01]  /*5c40*/  PRMT R239, RZ, 0x7610, R239 ;  /* 0x00007610ffef7816 */ /* 0x000fe200000000ef */
[----:B------:R-:W5:Y:S02]  /*5c50*/  @!P0 LDG.E.U16 R66, desc[UR8][R242.64] ;  /* 0x00000008f2428981 */ /* 0x000f64000c1e1500 */
[----:B------:R-:W-:Y:S02]  /*5c60*/  IMAD.X R61, R161, 0x1, R180, P1 ;  /* 0x00000001a13d7824 */ /* 0x000fe400008e06b4 */
[----:B------:R-:W5:Y:S04]  /*5c70*/  @!P0 LDG.E.U16 R70, desc[UR8][R240.64] ;  /* 0x00000008f0468981 */ /* 0x000f68000c1e1500 */
[----:B------:R0:W5:Y:S04]  /*5c80*/  @!P0 LDG.E.U16 R69, desc[UR8][R62.64] ;  /* 0x000000083e458981 */ /* 0x000168000c1e1500 */
[----:B------:R1:W5:Y:S01]  /*5c90*/  @!P0 LDG.E.U16 R239, desc[UR8][R60.64] ;  /* 0x000000083cef8981 */ /* 0x000362000c1e1500 */
[----:B0-----:R-:W0:Y:S01]  /*5ca0*/  S2R R62, SR_TID.X ;  /* 0x00000000003e7919 */ /* 0x001e220000002100 */
[----:B------:R-:W-:Y:S01]  /*5cb0*/  IMAD.SHL.U32 R187, R187, 0x2, RZ ;  /* 0x00000002bbbb7824 */ /* 0x000fe200078e00ff */
[----:B-1----:R-:W-:-:S04]  /*5cc0*/  SHF.R.S32.HI R60, RZ, 0x6, R186 ;  /* 0x00000006ff3c7819 */ /* 0x002fc800000114ba */
[----:B------:R-:W-:-:S04]  /*5cd0*/  SGXT R60, R60, 0x1 ;  /* 0x000000013c3c781a */ /* 0x000fc80000000200 */
[----:B------:R-:W-:Y:S02]  /*5ce0*/  LOP3.LUT R60, R187, 0x90, R60, 0x78, !PT ;  /* 0x00000090bb3c7812 */ /* 0x000fe400078e783c */
[----:B0-----:R-:W-:Y:S02]  /*5cf0*/  LOP3.LUT R61, R62, 0x3f, RZ, 0xc0, !PT ;  /* 0x0000003f3e3d7812 */ /* 0x001fe400078ec0ff */
[--C-:B------:R-:W-:Y:S02]  /*5d00*/  SHF.R.S32.HI R63, RZ, 0x6, R62.reuse ;  /* 0x00000006ff3f7819 */ /* 0x100fe4000001143e */
[----:B------:R-:W-:Y:S01]  /*5d10*/  SHF.R.S32.HI R187, RZ, 0x2, R62 ;  /* 0x00000002ffbb7819 */ /* 0x000fe2000001143e */
[----:B------:R-:W-:Y:S01]  /*5d20*/  IMAD.SHL.U32 R186, R61, 0x2, RZ ;  /* 0x000000023dba7824 */ /* 0x000fe200078e00ff */
[----:B------:R-:W-:Y:S02]  /*5d30*/  SGXT R63, R63, 0x1 ;  /* 0x000000013f3f781a */ /* 0x000fe40000000200 */
[----:B------:R-:W-:-:S02]  /*5d40*/  SGXT R187, R187, 0x1 ;  /* 0x00000001bbbb781a */ /* 0x000fc40000000200 */
[----:B------:R-:W-:Y:S01]  /*5d50*/  LOP3.LUT R61, R186, 0x90, R63, 0x78, !PT ;  /* 0x00000090ba3d7812 */ /* 0x000fe200078e783f */
[----:B------:R-:W-:Y:S01]  /*5d60*/  IMAD.SHL.U32 R63, R62, 0x20, RZ ;  /* 0x000000203e3f7824 */ /* 0x000fe200078e00ff */
[----:B------:R-:W-:-:S04]  /*5d70*/  LOP3.LUT R186, R187, 0x90, RZ, 0xc0, !PT ;  /* 0x00000090bbba7812 */ /* 0x000fc800078ec0ff */
[----:B------:R-:W-:Y:S02]  /*5d80*/  LOP3.LUT R186, R186, 0x60, R63, 0xf8, !PT ;  /* 0x00000060baba7812 */ /* 0x000fe400078ef83f */
[----:B------:R-:W-:Y:S02]  /*5d90*/  LOP3.LUT R240, R63, 0xc00, RZ, 0xc0, !PT ;  /* 0x00000c003ff07812 */ /* 0x000fe400078ec0ff */
[----:B------:R-:W-:-:S05]  /*5da0*/  LOP3.LUT R63, R62, 0x7, RZ, 0xc0, !PT ;  /* 0x000000073e3f7812 */ /* 0x000fca00078ec0ff */
[C---:B------:R-:W-:Y:S02]  /*5db0*/  IMAD R187, R63.reuse, 0x80, R240 ;  /* 0x000000803fbb7824 */ /* 0x040fe400078e02f0 */
[----:B------:R-:W-:Y:S02]  /*5dc0*/  IMAD.SHL.U32 R240, R63, 0x10, RZ ;  /* 0x000000103ff07824 */ /* 0x000fe400078e00ff */
[C---:B------:R-:W-:Y:S02]  /*5dd0*/  IMAD.SHL.U32 R63, R62.reuse, 0x2, RZ ;  /* 0x000000023e3f7824 */ /* 0x040fe400078e00ff */
[----:B------:R-:W-:-:S03]  /*5de0*/  IMAD.SHL.U32 R62, R62, 0x10, RZ ;  /* 0x000000103e3e7824 */ /* 0x000fc600078e00ff */
[--C-:B------:R-:W-:Y:S02]  /*5df0*/  LOP3.LUT R240, R240, 0x30, R63.reuse, 0x78, !PT ;  /* 0x00000030f0f07812 */ /* 0x100fe400078e783f */
[----:B------:R-:W-:Y:S02]  /*5e00*/  LOP3.LUT R63, R186, 0x10, R63, 0x78, !PT ;  /* 0x00000010ba3f7812 */ /* 0x000fe400078e783f */
[----:B------:R-:W-:Y:S01]  /*5e10*/  LOP3.LUT R62, R62, 0x100, RZ, 0xc0, !PT ;  /* 0x000001003e3e7812 */ /* 0x000fe200078ec0ff */
[----:B------:R-:W-:Y:S03]  /*5e20*/  STS.U16 [R60+UR5+0x4000], R67 ;  /* 0x004000433c007988 */ /* 0x000fe60008000405 */
[----:B------:R-:W-:Y:S01]  /*5e30*/  IADD3 R186, PT, PT, R63, UR5, R62 ;  /* 0x000000053fba7c10 */ /* 0x000fe2000fffe03e */
[----:B------:R-:W-:Y:S01]  /*5e40*/  STS.U16 [R60+UR5+0x4100], R191 ;  /* 0x004100bf3c007988 */ /* 0x000fe20008000405 */
[----:B------:R-:W-:-:S03]  /*5e50*/  LOP3.LUT R63, R61, 0x20, RZ, 0x3c, !PT ;  /* 0x000000203d3f7812 */ /* 0x000fc600078e3cff */
[----:B------:R-:W-:Y:S04]  /*5e60*/  STS.U16 [R60+UR5+0x4200], R236 ;  /* 0x004200ec3c007988 */ /* 0x000fe80008000405 */
[----:B--2---:R-:W-:Y:S04]  /*5e70*/  STS.U16 [R60+UR5+0x4300], R65 ;  /* 0x004300413c007988 */ /* 0x004fe80008000405 */
[----:B------:R-:W-:Y:S04]  /*5e80*/  STS.U16 [R60+UR5+0x4400], R64 ;  /* 0x004400403c007988 */ /* 0x000fe80008000405 */
[----:B------:R-:W-:Y:S04]  /*5e90*/  STS.U16 [R60+UR5+0x4500], R238 ;  /* 0x004500ee3c007988 */ /* 0x000fe80008000405 */
[----:B------:R-:W-:Y:S04]  /*5ea0*/  STS.U16 [R60+UR5+0x4600], R237 ;  /* 0x004600ed3c007988 */ /* 0x000fe80008000405 */
[----:B------:R0:W-:Y:S04]  /*5eb0*/  STS.U16 [R60+UR5+0x4700], R235 ;  /* 0x004700eb3c007988 */ /* 0x0001e80008000405 */
[----:B------:R-:W-:Y:S04]  /*5ec0*/  STS.U16 [R61+UR5+0x1c00], R234 ;  /* 0x001c00ea3d007988 */ /* 0x000fe80008000405 */
[----:B------:R-:W-:Y:S01]  /*5ed0*/  STS.U16 [R61+UR5+0x2000], R233 ;  /* 0x002000e93d007988 */ /* 0x000fe20008000405 */
[----:B0-----:R-:W-:-:S03]  /*5ee0*/  LOP3.LUT R60, R61, 0x40, RZ, 0x3c, !PT ;  /* 0x000000403d3c7812 */ /* 0x001fc600078e3cff */
[----:B------:R-:W-:Y:S04]  /*5ef0*/  STS.U16 [R61+UR5+0x2400], R232 ;  /* 0x002400e83d007988 */ /* 0x000fe80008000405 */
[----:B------:R-:W-:Y:S04]  /*5f00*/  STS.U16 [R61+UR5+0x2800], R231 ;  /* 0x002800e73d007988 */ /* 0x000fe80008000405 */
[----:B------:R-:W-:Y:S04]  /*5f10*/  STS.U16 [R61+UR5+0x2c00], R230 ;  /* 0x002c00e63d007988 */ /* 0x000fe80008000405 */
[----:B------:R-:W-:Y:S04]  /*5f20*/  STS.U16 [R61+UR5+0x3000], R229 ;  /* 0x003000e53d007988 */ /* 0x000fe80008000405 */
[----:B------:R-:W-:Y:S04]  /*5f30*/  STS.U16 [R61+UR5+0x3400], R228 ;  /* 0x003400e43d007988 */ /* 0x000fe80008000405 */
[----:B------:R-:W-:Y:S04]  /*5f40*/  STS.U16 [R61+UR5+0x400], R227 ;  /* 0x000400e33d007988 */ /* 0x000fe80008000405 */
[----:B------:R-:W-:Y:S04]  /*5f50*/  STS.U16 [R61+UR5], R226 ;  /* 0x000000e23d007988 */ /* 0x000fe80008000405 */
[----:B------:R-:W-:Y:S04]  /*5f60*/  STS.U16 [R61+UR5+0x800], R225 ;  /* 0x000800e13d007988 */ /* 0x000fe80008000405 */
[----:B------:R-:W-:Y:S04]  /*5f70*/  STS.U16 [R61+UR5+0xc00], R224 ;  /* 0x000c00e03d007988 */ /* 0x000fe80008000405 */
[----:B------:R-:W-:Y:S04]  /*5f80*/  STS.U16 [R61+UR5+0x1000], R223 ;  /* 0x001000df3d007988 */ /* 0x000fe80008000405 */
[----:B------:R-:W-:Y:S04]  /*5f90*/  STS.U16 [R61+UR5+0x1400], R205 ;  /* 0x001400cd3d007988 */ /* 0x000fe80008000405 */
[----:B------:R-:W-:Y:S04]  /*5fa0*/  STS.U16 [R61+UR5+0x1800], R222 ;  /* 0x001800de3d007988 */ /* 0x000fe80008000405 */
[----:B------:R-:W-:Y:S04]  /*5fb0*/  STS.U16 [R61+UR5+0x3800], R221 ;  /* 0x003800dd3d007988 */ /* 0x000fe80008000405 */
[----:B------:R0:W-:Y:S04]  /*5fc0*/  STS.U16 [R61+UR5+0x3c00], R220 ;  /* 0x003c00dc3d007988 */ /* 0x0001e80008000405 */
        /* <DEDUP_REMOVED lines=12> */
[----:B---3--:R-:W-:Y:S04]  /*6090*/  STS.U16 [R63+UR5+0x1100], R208 ;  /* 0x001100d03f007988 */ /* 0x008fe80008000405 */
        /* <DEDUP_REMOVED lines=12> */
[----:B----4-:R-:W-:Y:S04]  /*6160*/  STS.U16 [R60+UR5+0x600], R195 ;  /* 0x000600c33c007988 */ /* 0x010fe80008000405 */
[----:B------:R-:W-:Y:S04]  /*6170*/  STS.U16 [R60+UR5+0xa00], R194 ;  /* 0x000a00c23c007988 */ /* 0x000fe80008000405 */
[----:B------:R-:W-:Y:S04]  /*6180*/  STS.U16 [R60+UR5+0xe00], R193 ;  /* 0x000e00c13c007988 */ /* 0x000fe80008000405 */
[----:B------:R-:W-:Y:S04]  /*6190*/  STS.U16 [R60+UR5+0x1200], R192 ;  /* 0x001200c03c007988 */ /* 0x000fe80008000405 */
[----:B------:R-:W-:Y:S04]  /*61a0*/  STS.U16 [R60+UR5+0x1600], R68 ;  /* 0x001600443c007988 */ /* 0x000fe80008000405 */
[----:B------:R-:W-:Y:S04]  /*61b0*/  STS.U16 [R60+UR5+0x1a00], R190 ;  /* 0x001a00be3c007988 */ /* 0x000fe80008000405 */
[----:B------:R-:W-:Y:S04]  /*61c0*/  STS.U16 [R60+UR5+0x3a00], R189 ;  /* 0x003a00bd3c007988 */ /* 0x000fe80008000405 */
[----:B-----5:R-:W-:Y:S04]  /*61d0*/  STS.U16 [R60+UR5+0x3e00], R99 ;  /* 0x003e00633c007988 */ /* 0x020fe80008000405 */
        /* <DEDUP_REMOVED lines=15> */
[----:B------:R-:W-:Y:S01]  /*62d0*/  STS.U16 [R61+UR5+0x3b00], R239 ;  /* 0x003b00ef3d007988 */ /* 0x000fe20008000405 */
[----:B------:R-:W-:Y:S01]  /*62e0*/  BAR.SYNC.DEFER_BLOCKING 0x0 ;  /* 0x0000000000007b1d */ /* 0x000fe20000010000 */
[----:B------:R-:W-:-:S05]  /*62f0*/  IMAD.IADD R187, R187, 0x1, R240 ;  /* 0x00000001bbbb7824 */ /* 0x000fca00078e02f0 */
[----:B------:R-:W-:Y:S04]  /*6300*/  LDSM.16.MT88.4 R96, [R186+0x4000] ;  /* 0x00400000ba60783b */ /* 0x000fe80000004200 */
[----:B------:R-:W0:Y:S04]  /*6310*/  LDSM.16.M88.4 R72, [R187+UR5] ;  /* 0x00000005bb48783b */ /* 0x000e280008000200 */
[----:B------:R-:W1:Y:S04]  /*6320*/  LDSM.16.M88.4 R68, [R187+UR5+0x1000] ;  /* 0x00100005bb44783b */ /* 0x000e680008000200 */
[----:B------:R-:W2:Y:S04]  /*6330*/  LDSM.16.M88.4 R64, [R187+UR5+0x2000] ;  /* 0x00200005bb40783b */ /* 0x000ea80008000200 */
[----:B------:R3:W4:Y:S04]  /*6340*/  LDSM.16.M88.4 R60, [R187+UR5+0x3000] ;  /* 0x00300005bb3c783b */ /* 0x0007280008000200 */
[----:B------:R-:W5:Y:S01]  /*6350*/  LDSM.16.MT88.4 R80, [R186+0x4200] ;  /* 0x00420000ba50783b */ /* 0x000f620000004200 */
[----:B---3--:R-:W-:Y:S01]  /*6360*/  LOP3.LUT R187, R187, 0x40, RZ, 0x3c, !PT ;  /* 0x00000040bbbb7812 */ /* 0x008fe200078e3cff */
[C---:B0-----:R-:W-:Y:S08]  /*6370*/  HMMA.16816.F32.BF16 R76, R96.reuse, R72, R76 ;  /* 0x00000048604c723c */ /* 0x041ff0000004184c */
[C---:B-1----:R-:W-:Y:S08]  /*6380*/  HMMA.16816.F32.BF16 R84, R96.reuse, R68, R84 ;  /* 0x000000446054723c */ /* 0x042ff00000041854 */
[C---:B--2---:R-:W-:Y:S08]  /*6390*/  HMMA.16816.F32.BF16 R88, R96.reuse, R64, R88 ;  /* 0x000000406058723c */ /* 0x044ff00000041858 */
[----:B----4-:R-:W-:Y:S08]  /*63a0*/  HMMA.16816.F32.BF16 R92, R96, R60, R92 ;  /* 0x0000003c605c723c */ /* 0x010ff0000004185c */
[C---:B-----5:R-:W-:Y:S01]  /*63b0*/  HMMA.16816.F32.BF16 R76, R80.reuse, R74, R76 ;  /* 0x0000004a504c723c */ /* 0x060fe2000004184c */
[----:B------:R-:W-:Y:S07]  /*63c0*/  LDSM.16.MT88.4 R72, [R186+0x4400] ;  /* 0x00440000ba48783b */ /* 0x000fee0000004200 */
[C---:B------:R-:W-:Y:S01]  /*63d0*/  HMMA.16816.F32.BF16 R84, R80.reuse, R70, R84 ;  /* 0x000000465054723c */ /* 0x040fe20000041854 */
[----:B------:R-:W0:Y:S07]  /*63e0*/  LDSM.16.M88.4 R68, [R187+UR5] ;  /* 0x00000005bb44783b */ /* 0x000e2e0008000200 */
[C---:B------:R-:W-:Y:S01]  /*63f0*/  HMMA.16816.F32.BF16 R88, R80.reuse, R66, R88 ;  /* 0x000000425058723c */ /* 0x040fe20000041858 */
[----:B------:R-:W1:Y:S07]  /*6400*/  LDSM.16.M88.4 R64, [R187+UR5+0x1000] ;  /* 0x00100005bb40783b */ /* 0x000e6e0008000200 */
[----:B------:R-:W-:Y:S01]  /*6410*/  HMMA.16816.F32.BF16 R96, R80, R62, R92 ;  /* 0x0000003e5060723c */ /* 0x000fe2000004185c */
[----:B------:R-:W2:Y:S04]  /*6420*/  LDSM.16.M88.4 R60, [R187+UR5+0x2000] ;  /* 0x00200005bb3c783b */ /* 0x000ea80008000200 */
[----:B------:R-:W3:Y:S04]  /*6430*/  LDSM.16.M88.4 R92, [R187+UR5+0x3000] ;  /* 0x00300005bb5c783b */ /* 0x000ee80008000200 */
[----:B------:R-:W4:Y:S01]  /*6440*/  LDSM.16.MT88.4 R80, [R186+0x4600] ;  /* 0x00460000ba50783b */ /* 0x000f220000004200 */
[C---:B0-----:R-:W-:Y:S08]  /*6450*/  HMMA.16816.F32.BF16 R76, R72.reuse, R68, R76 ;  /* 0x00000044484c723c */ /* 0x041ff0000004184c */
[C---:B-1----:R-:W-:Y:S08]  /*6460*/  HMMA.16816.F32.BF16 R84, R72.reuse, R64, R84 ;  /* 0x000000404854723c */ /* 0x042ff00000041854 */
[C---:B--2---:R-:W-:Y:S08]  /*6470*/  HMMA.16816.F32.BF16 R88, R72.reuse, R60, R88 ;  /* 0x0000003c4858723c */ /* 0x044ff00000041858 */
[----:B---3--:R-:W-:Y:S01]  /*6480*/  HMMA.16816.F32.BF16 R96, R72, R92, R96 ;  /* 0x0000005c4860723c */ /* 0x008fe20000041860 */
[----:B------:R-:W-:-:S07]  /*6490*/  UIADD3 UR6, UPT, UPT, UR6, -0x1, URZ ;  /* 0xffffffff06067890 */ /* 0x000fce000fffe0ff */
[----:B----4-:R-:W-:Y:S01]  /*64a0*/  HMMA.16816.F32.BF16 R76, R80, R70, R76 ;  /* 0x00000046504c723c */ /* 0x010fe2000004184c */
[----:B------:R-:W-:-:S07]  /*64b0*/  UISETP.NE.U32.AND UP0, UPT, UR6, URZ, UPT ;  /* 0x000000ff0600728c */ /* 0x000fce000bf05070 */
[C---:B------:R-:W-:Y:S08]  /*64c0*/  HMMA.16816.F32.BF16 R84, R80.reuse, R66, R84 ;  /* 0x000000425054723c */ /* 0x040ff00000041854 */
[C---:B------:R-:W-:Y:S08]  /*64d0*/  HMMA.16816.F32.BF16 R88, R80.reuse, R62, R88 ;  /* 0x0000003e5058723c */ /* 0x040ff00000041858 */
[----:B------:R-:W-:Y:S01]  /*64e0*/  HMMA.16816.F32.BF16 R92, R80, R94, R96 ;  /* 0x0000005e505c723c */ /* 0x000fe20000041860 */
[----:B------:R-:W-:Y:S01]  /*64f0*/  IMAD.WIDE R168, R178, 0x2, R168 ;  /* 0x00000002b2a87825 */ /* 0x000fe200078e02a8 */
[----:B------:R-:W-:-:S03]  /*6500*/  UIADD3 UR7, UPT, UPT, UR7, -0x40, URZ ;  /* 0xffffffc007077890 */ /* 0x000fc6000fffe0ff */
[----:B------:R-:W-:-:S04]  /*6510*/  IMAD.WIDE R166, R178, 0x2, R166 ;  /* 0x00000002b2a67825 */ /* 0x000fc800078e02a6 */
        /* <DEDUP_REMOVED lines=62> */
[----:B------:R-:W-:Y:S01]  /*6900*/  IMAD.WIDE R184, R177, 0x2, R184 ;  /* 0x00000002b1b87825 */ /* 0x000fe200078e02b8 */
[----:B------:R-:W-:Y:S06]  /*6910*/  BRA.U UP0, `(.L_x_2) ;  /* 0xffffffdd00b87547 */ /* 0x000fec000b83ffff */
[----:B------:R-:W-:Y:S02]  /*6920*/  F2FP.BF16.F32.PACK_AB R2, R87, R79 ;  /* 0x0000004f5702723e */ /* 0x000fe400000010ff */
[----:B------:R-:W-:Y:S02]  /*6930*/  F2FP.BF16.F32.PACK_AB R4, R85, R77 ;  /* 0x0000004d5504723e */ /* 0x000fe400000010ff */
[----:B------:R-:W-:Y:S02]  /*6940*/  F2FP.BF16.F32.PACK_AB R3, R95, R91 ;  /* 0x0000005b5f03723e */ /* 0x000fe400000010ff */
[----:B------:R-:W-:Y:S02]  /*6950*/  F2FP.BF16.F32.PACK_AB R79, R94, R90 ;  /* 0x0000005a5e4f723e */ /* 0x000fe400000010ff */
[----:B------:R-:W-:Y:S02]  /*6960*/  F2FP.BF16.F32.PACK_AB R78, R86, R78 ;  /* 0x0000004e564e723e */ /* 0x000fe400000010ff */
[----:B------:R-:W-:-:S02]  /*6970*/  F2FP.BF16.F32.PACK_AB R5, R93, R89 ;  /* 0x000000595d05723e */ /* 0x000fc400000010ff */
[----:B------:R-:W-:Y:S02]  /*6980*/  F2FP.BF16.F32.PACK_AB R77, R92, R88 ;  /* 0x000000585c4d723e */ /* 0x000fe400000010ff */
[----:B------:R-:W-:-:S07]  /*6990*/  F2FP.BF16.F32.PACK_AB R76, R84, R76 ;  /* 0x0000004c544c723e */ /* 0x000fce00000010ff */
.L_x_1:
[----:B------:R-:W0:Y:S01]  /*69a0*/  S2R R10, SR_TID.X ;  /* 0x00000000000a7919 */ /* 0x000e220000002100 */
[----:B------:R-:W1:Y:S01]  /*69b0*/  LDCU.128 UR12, c[0x0][0x390] ;  /* 0x00007200ff0c77ac */ /* 0x000e620008000c00 */
[----:B------:R-:W2:Y:S01]  /*69c0*/  LDC R31, c[0x0][0x3b8] ;  /* 0x0000ee00ff1f7b82 */ /* 0x000ea20000000800 */
[----:B------:R-:W3:Y:S07]  /*69d0*/  LDCU UR4, c[0x0][0x3b4] ;  /* 0x00007680ff0477ac */ /* 0x000eee0008000800 */
[----:B------:R-:W-:Y:S01]  /*69e0*/  BAR.SYNC.DEFER_BLOCKING 0x0 ;  /* 0x0000000000007b1d */ /* 0x000fe20000010000 */
[C---:B-1----:R-:W-:Y:S01]  /*69f0*/  ISETP.GE.AND P0, PT, R171.reuse, UR14, PT ;  /* 0x0000000eab007c0c */ /* 0x042fe2000bf06270 */
[----:B---3--:R-:W-:-:S05]  /*6a00*/  IMAD R171, R171, UR4, RZ ;  /* 0x00000004abab7c24 */ /* 0x008fca000f8e02ff */
[----:B------:R-:W-:Y:S02]  /*6a10*/  LEA R21, P1, R171, UR12, 0x1 ;  /* 0x0000000cab157c11 */ /* 0x000fe4000f8208ff */
[----:B0-----:R-:W-:Y:S02]  /*6a20*/  SHF.R.S32.HI R7, RZ, 0x4, R10 ;  /* 0x00000004ff077819 */ /* 0x001fe4000001140a */
[C---:B------:R-:W-:Y:S02]  /*6a30*/  LOP3.LUT R6, R10.reuse, 0x60, RZ, 0xc0, !PT ;  /* 0x000000600a067812 */ /* 0x040fe400078ec0ff */
[----:B------:R-:W-:Y:S02]  /*6a40*/  SGXT R7, R7, 0x1 ;  /* 0x000000010707781a */ /* 0x000fe40000000200 */
[----:B------:R-:W-:Y:S02]  /*6a50*/  LOP3.LUT R8, R10, 0xc, RZ, 0xc0, !PT ;  /* 0x0000000c0a087812 */ /* 0x000fe400078ec0ff */
[----:B------:R-:W-:Y:S01]  /*6a60*/  LOP3.LUT R9, R7, 0x420, RZ, 0xc0, !PT ;  /* 0x0000042007097812 */ /* 0x000fe200078ec0ff */
[----:B------:R-:W-:Y:S01]  /*6a70*/  IMAD.SHL.U32 R7, R6, 0x8, RZ ;  /* 0x0000000806077824 */ /* 0x000fe200078e00ff */
[----:B------:R-:W-:Y:S01]  /*6a80*/  LEA.HI.X.SX32 R171, R171, UR13, 0x1, P1 ;  /* 0x0000000dabab7c11 */ /* 0x000fe200088f0eff */
[----:B------:R-:W-:-:S02]  /*6a90*/  IMAD.SHL.U32 R6, R10, 0x8, RZ ;  /* 0x000000080a067824 */ /* 0x000fc400078e00ff */
[----:B------:R-:W-:-:S05]  /*6aa0*/  IMAD R9, R8, 0x2, R9 ;  /* 0x0000000208097824 */ /* 0x000fca00078e0209 */
[----:B------:R-:W-:Y:S02]  /*6ab0*/  LOP3.LUT R7, R9, R0, R7, 0x1e, !PT ;  /* 0x0000000009077212 */ /* 0x000fe400078e1e07 */
[----:B------:R-:W-:Y:S02]  /*6ac0*/  LOP3.LUT R9, R6, 0xf8, RZ, 0xc0, !PT ;  /* 0x000000f806097812 */ /* 0x000fe400078ec0ff */
[----:B------:R-:W-:Y:S01]  /*6ad0*/  LOP3.LUT R6, R7, 0x40, RZ, 0x3c, !PT ;  /* 0x0000004007067812 */ /* 0x000fe200078e3cff */
[----:B------:R-:W-:Y:S01]  /*6ae0*/  STS.64 [R7+UR5], R76 ;  /* 0x0000004c07007988 */ /* 0x000fe20008000a05 */
[----:B------:R-:W-:Y:S01]  /*6af0*/  LEA.HI R0, R10, R170, RZ, 0x1c ;  /* 0x000000aa0a007211 */ /* 0x000fe200078fe0ff */
[----:B------:R-:W-:Y:S01]  /*6b00*/  IMAD R9, R8, 0x100, R9 ;  /* 0x0000010008097824 */ /* 0x000fe200078e0209 */
[--C-:B------:R-:W-:Y:S01]  /*6b10*/  SHF.R.U32.HI R8, RZ, 0x4, R10.reuse ;  /* 0x00000004ff087819 */ /* 0x100fe2000001160a */
[----:B------:R0:W-:Y:S02]  /*6b20*/  STS.64 [R7+UR5+0x80], R4 ;  /* 0x0000800407007988 */ /* 0x0001e40008000a05 */
[----:B------:R-:W-:Y:S01]  /*6b30*/  VIADD R0, R0, 0x78 ;  /* 0x0000007800007836 */ /* 0x000fe20000000000 */
[----:B------:R-:W-:Y:S01]  /*6b40*/  LOP3.LUT R9, R9, 0x60, R10, 0x78, !PT ;  /* 0x0000006009097812 */ /* 0x000fe200078e780a */
[----:B------:R-:W-:Y:S04]  /*6b50*/  STS.64 [R6+UR5+0x800], R78 ;  /* 0x0008004e06007988 */ /* 0x000fe80008000a05 */
[----:B------:R1:W-:Y:S01]  /*6b60*/  STS.64 [R6+UR5+0x880], R2 ;  /* 0x0008800206007988 */ /* 0x0003e20008000a05 */
[----:B------:R-:W-:Y:S01]  /*6b70*/  BAR.SYNC.DEFER_BLOCKING 0x0 ;  /* 0x0000000000007b1d */ /* 0x000fe20000010000 */
[----:B0-----:R-:W-:-:S02]  /*6b80*/  LEA.HI R7, R10, 0x38, RZ, 0x1c ;  /* 0x000000380a077811 */ /* 0x001fc400078fe0ff */
[----:B------:R-:W-:-:S03]  /*6b90*/  SGXT.U32 R5, R8, 0x3 ;  /* 0x000000030805781a */ /* 0x000fc60000000000 */
[C---:B------:R-:W-:Y:S01]  /*6ba0*/  IMAD.IADD R16, R170.reuse, 0x1, R7 ;  /* 0x00000001aa107824 */ /* 0x040fe200078e0207 */
[C-C-:B------:R-:W-:Y:S02]  /*6bb0*/  LOP3.LUT R13, R170.reuse, 0x70, R5.reuse, 0xfe, !PT ;  /* 0x00000070aa0d7812 */ /* 0x140fe400078efe05 */
[C---:B-1----:R-:W-:Y:S02]  /*6bc0*/  LOP3.LUT R2, R170.reuse, R5, RZ, 0xfc, !PT ;  /* 0x00000005aa027212 */ /* 0x042fe400078efcff */
[C-C-:B------:R-:W-:Y:S02]  /*6bd0*/  LOP3.LUT R3, R170.reuse, 0x68, R5.reuse, 0xfe, !PT ;  /* 0x00000068aa037812 */ /* 0x140fe400078efe05 */
[--C-:B------:R-:W-:Y:S01]  /*6be0*/  LOP3.LUT R12, R170, 0x60, R5.reuse, 0xfe, !PT ;  /* 0x00000060aa0c7812 */ /* 0x100fe200078efe05 */
[----:B--2---:R-:W-:Y:S01]  /*6bf0*/  IMAD R20, R2, R31, RZ ;  /* 0x0000001f02147224 */ /* 0x004fe200078e02ff */
[C-C-:B------:R-:W-:Y:S02]  /*6c00*/  LOP3.LUT R10, R170.reuse, 0x58, R5.reuse, 0xfe, !PT ;  /* 0x00000058aa0a7812 */ /* 0x140fe400078efe05 */
[----:B------:R-:W-:-:S02]  /*6c10*/  LOP3.LUT R11, R170, 0x50, R5, 0xfe, !PT ;  /* 0x00000050aa0b7812 */ /* 0x000fc400078efe05 */
[C-C-:B------:R-:W-:Y:S02]  /*6c20*/  LOP3.LUT R14, R170.reuse, 0x48, R5.reuse, 0xfe, !PT ;  /* 0x00000048aa0e7812 */ /* 0x140fe400078efe05 */
[C-C-:B------:R-:W-:Y:S02]  /*6c30*/  LOP3.LUT R15, R170.reuse, 0x40, R5.reuse, 0xfe, !PT ;  /* 0x00000040aa0f7812 */ /* 0x140fe400078efe05 */
[C-C-:B------:R-:W-:Y:S01]  /*6c40*/  LOP3.LUT R17, R170.reuse, 0x30, R5.reuse, 0xfe, !PT ;  /* 0x00000030aa117812 */ /* 0x140fe200078efe05 */
[----:B------:R-:W0:Y:S01]  /*6c50*/  LDS.64 R22, [R9+UR5] ;  /* 0x0000000509167984 */ /* 0x000e220008000a00 */
[C-C-:B------:R-:W-:Y:S02]  /*6c60*/  LOP3.LUT R18, R170.reuse, 0x28, R5.reuse, 0xfe, !PT ;  /* 0x00000028aa127812 */ /* 0x140fe400078efe05 */
[C-C-:B------:R-:W-:Y:S01]  /*6c70*/  LOP3.LUT R19, R170.reuse, 0x20, R5.reuse, 0xfe, !PT ;  /* 0x00000020aa137812 */ /* 0x140fe200078efe05 */
[----:B------:R-:W1:Y:S01]  /*6c80*/  LDS.64 R24, [R9+UR5+0x100] ;  /* 0x0001000509187984 */ /* 0x000e620008000a00 */
[----:B------:R-:W-:-:S02]  /*6c90*/  LOP3.LUT R7, R170, 0x18, R5, 0xfe, !PT ;  /* 0x00000018aa077812 */ /* 0x000fc400078efe05 */
[C-C-:B------:R-:W-:Y:S01]  /*6ca0*/  LOP3.LUT R4, R170.reuse, 0x10, R5.reuse, 0xfe, !PT ;  /* 0x00000010aa047812 */ /* 0x140fe200078efe05 */
[----:B------:R-:W2:Y:S01]  /*6cb0*/  LDS.64 R26, [R9+UR5+0x200] ;  /* 0x00020005091a7984 */ /* 0x000ea20008000a00 */
[----:B------:R-:W-:Y:S02]  /*6cc0*/  LOP3.LUT R170, R170, 0x8, R5, 0xfe, !PT ;  /* 0x00000008aaaa7812 */ /* 0x000fe400078efe05 */
[----:B------:R-:W-:Y:S01]  /*6cd0*/  ISETP.LT.AND P4, PT, R2, UR15, !P0 ;  /* 0x0000000f02007c0c */ /* 0x000fe2000c781270 */
[----:B------:R3:W4:Y:S01]  /*6ce0*/  LDS.64 R28, [R9+UR5+0x300] ;  /* 0x00030005091c7984 */ /* 0x0007220008000a00 */
[C---:B------:R-:W-:Y:S01]  /*6cf0*/  ISETP.LT.AND P1, PT, R170.reuse, UR15, !P0 ;  /* 0x0000000faa007c0c */ /* 0x040fe2000c721270 */
[----:B------:R-:W-:Y:S01]  /*6d00*/  IMAD R170, R170, R31, RZ ;  /* 0x0000001faaaa7224 */ /* 0x000fe200078e02ff */
[----:B------:R-:W-:Y:S01]  /*6d10*/  LEA R2, P5, R20, R21, 0x1 ;  /* 0x0000001514027211 */ /* 0x000fe200078a08ff */
[C---:B------:R-:W-:Y:S01]  /*6d20*/  IMAD R8, R4.reuse, R31, RZ ;  /* 0x0000001f04087224 */ /* 0x040fe200078e02ff */
[----:B------:R-:W-:-:S02]  /*6d30*/  ISETP.LT.AND P3, PT, R4, UR15, !P0 ;  /* 0x0000000f04007c0c */ /* 0x000fc4000c761270 */
[----:B------:R-:W-:Y:S01]  /*6d40*/  LEA R4, P6, R170, R21, 0x1 ;  /* 0x00000015aa047211 */ /* 0x000fe200078c08ff */
[----:B---3--:R-:W-:Y:S01]  /*6d50*/  IMAD R9, R7, R31, RZ ;  /* 0x0000001f07097224 */ /* 0x008fe200078e02ff */
[----:B------:R-:W-:Y:S02]  /*6d60*/  ISETP.LT.AND P2, PT, R3, UR15, !P0 ;  /* 0x0000000f03007c0c */ /* 0x000fe4000c741270 */
[----:B------:R-:W-:Y:S01]  /*6d70*/  LEA.HI.X.SX32 R3, R20, R171, 0x1, P5 ;  /* 0x000000ab14037211 */ /* 0x000fe200028f0eff */
[----:B------:R-:W-:Y:S01]  /*6d80*/  IMAD R20, R31, 0x40, R20 ;  /* 0x000000401f147824 */ /* 0x000fe200078e0214 */
[----:B------:R-:W-:Y:S02]  /*6d90*/  LEA R6, P5, R8, R21, 0x1 ;  /* 0x0000001508067211 */ /* 0x000fe400078a08ff */
[----:B------:R-:W-:Y:S02]  /*6da0*/  LEA.HI.X.SX32 R5, R170, R171, 0x1, P6 ;  /* 0x000000abaa057211 */ /* 0x000fe400030f0eff */
[----:B------:R-:W-:-:S02]  /*6db0*/  ISETP.LT.AND P6, PT, R7, UR15, !P0 ;  /* 0x0000000f07007c0c */ /* 0x000fc4000c7c1270 */
[----:B------:R-:W-:Y:S01]  /*6dc0*/  LEA.HI.X.SX32 R7, R8, R171, 0x1, P5 ;  /* 0x000000ab08077211 */ /* 0x000fe200028f0eff */
[----:B0-----:R0:W-:Y:S01]  /*6dd0*/  @P4 STG.E.U16 desc[UR8][R2.64], R22 ;  /* 0x0000001602004986 */ /* 0x0011e2000c101508 */
[----:B------:R-:W-:-:S03]  /*6de0*/  LEA R8, P4, R9, R21, 0x1 ;  /* 0x0000001509087211 */ /* 0x000fc600078808ff */
[----:B-1----:R1:W-:Y:S01]  /*6df0*/  @P1 STG.E.U16 desc[UR8][R4.64], R24 ;  /* 0x0000001804001986 */ /* 0x0023e2000c101508 */
[C---:B------:R-:W-:Y:S01]  /*6e00*/  ISETP.LT.AND P1, PT, R19.reuse, UR15, !P0 ;  /* 0x0000000f13007c0c */ /* 0x040fe2000c721270 */
[----:B------:R-:W-:Y:S01]  /*6e10*/  IMAD R19, R19, R31, RZ ;  /* 0x0000001f13137224 */ /* 0x000fe200078e02ff */
[----:B------:R-:W-:Y:S01]  /*6e20*/  LEA.HI.X.SX32 R9, R9, R171, 0x1, P4 ;  /* 0x000000ab09097211 */ /* 0x000fe200020f0eff */
[----:B--2---:R2:W-:Y:S01]  /*6e30*/  @P3 STG.E.U16 desc[UR8][R6.64], R26 ;  /* 0x0000001a06003986 */ /* 0x0045e2000c101508 */
[C---:B------:R-:W-:Y:S01]  /*6e40*/  ISETP.LT.AND P3, PT, R18.reuse, UR15, !P0 ;  /* 0x0000000f12007c0c */ /* 0x040fe2000c761270 */
[----:B------:R-:W-:Y:S01]  /*6e50*/  IMAD R18, R18, R31, RZ ;  /* 0x0000001f12127224 */ /* 0x000fe200078e02ff */
[C---:B------:R-:W-:Y:S01]  /*6e60*/  ISETP.LT.AND P4, PT, R16.reuse, UR15, !P0 ;  /* 0x0000000f10007c0c */ /* 0x040fe2000c781270 */
[----:B----4-:R3:W-:Y:S01]  /*6e70*/  @P6 STG.E.U16 desc[UR8][R8.64], R28 ;  /* 0x0000001c08006986 */ /* 0x0107e2000c101508 */
[----:B0-----:R-:W-:Y:S01]  /*6e80*/  LEA R2, P5, R19, R21, 0x1 ;  /* 0x0000001513027211 */ /* 0x001fe200078a08ff */
[----:B------:R-:W-:Y:S01]  /*6e90*/  IMAD R16, R16, R31, RZ ;  /* 0x0000001f10107224 */ /* 0x000fe200078e02ff */
[----:B-1----:R-:W-:-:S02]  /*6ea0*/  LEA R4, P6, R18, R21, 0x1 ;  /* 0x0000001512047211 */ /* 0x002fc400078c08ff */
[-C--:B------:R-:W-:Y:S02]  /*6eb0*/  LEA.HI.X.SX32 R3, R19, R171.reuse, 0x1, P5 ;  /* 0x000000ab13037211 */ /* 0x080fe400028f0eff */
[----:B--2---:R-:W-:Y:S02]  /*6ec0*/  PRMT R7, R22, 0x7632, R7 ;  /* 0x0000763216077816 */ /* 0x004fe40000000007 */
[----:B------:R-:W-:Y:S02]  /*6ed0*/  LEA.HI.X.SX32 R5, R18, R171, 0x1, P6 ;  /* 0x000000ab12057211 */ /* 0x000fe400030f0eff */
[----:B---3--:R-:W-:Y:S01]  /*6ee0*/  PRMT R9, R24, 0x7632, R9 ;  /* 0x0000763218097816 */ /* 0x008fe20000000009 */
[----:B------:R0:W-:Y:S01]  /*6ef0*/  @P1 STG.E.U16 desc[UR8][R2.64], R7 ;  /* 0x0000000702001986 */ /* 0x0001e2000c101508 */
[C---:B------:R-:W-:Y:S01]  /*6f00*/  ISETP.LT.AND P5, PT, R17.reuse, UR15, !P0 ;  /* 0x0000000f11007c0c */ /* 0x040fe2000c7a1270 */
[----:B------:R-:W-:Y:S01]  /*6f10*/  IMAD R17, R17, R31, RZ ;  /* 0x0000001f11117224 */ /* 0x000fe200078e02ff */
[----:B------:R-:W-:Y:S01]  /*6f20*/  LEA R8, P6, R16, R21, 0x1 ;  /* 0x0000001510087211 */ /* 0x000fe200078c08ff */
[----:B------:R1:W-:Y:S01]  /*6f30*/  @P3 STG.E.U16 desc[UR8][R4.64], R9 ;  /* 0x0000000904003986 */ /* 0x0003e2000c101508 */
[----:B------:R-:W-:-:S02]  /*6f40*/  PRMT R28, R28, 0x7632, R28 ;  /* 0x000076321c1c7816 */ /* 0x000fc4000000001c */
[C---:B------:R-:W-:Y:S02]  /*6f50*/  LEA R6, P3, R17.reuse, R21, 0x1 ;  /* 0x0000001511067211 */ /* 0x040fe400078608ff */
[----:B------:R-:W-:Y:S02]  /*6f60*/  ISETP.LT.AND P1, PT, R14, UR15, !P0 ;  /* 0x0000000f0e007c0c */ /* 0x000fe4000c721270 */
[----:B0-----:R-:W-:Y:S02]  /*6f70*/  PRMT R3, R26, 0x7632, R3 ;  /* 0x000076321a037816 */ /* 0x001fe40000000003 */
[----:B------:R-:W-:Y:S01]  /*6f80*/  LEA.HI.X.SX32 R7, R17, R171, 0x1, P3 ;  /* 0x000000ab11077211 */ /* 0x000fe200018f0eff */
[----:B------:R-:W-:Y:S01]  /*6f90*/  IMAD R17, R0, R31, RZ ;  /* 0x0000001f00117224 */ /* 0x000fe200078e02ff */
[----:B-1----:R-:W-:Y:S01]  /*6fa0*/  LEA.HI.X.SX32 R9, R16, R171, 0x1, P6 ;  /* 0x000000ab10097211 */ /* 0x002fe200030f0eff */
[----:B------:R-:W-:Y:S01]  /*6fb0*/  IMAD R5, R31, 0x8, R20 ;  /* 0x000000081f057824 */ /* 0x000fe200078e0214 */
[----:B------:R-:W-:Y:S01]  /*6fc0*/  ISETP.LT.AND P3, PT, R15, UR15, !P0 ;  /* 0x0000000f0f007c0c */ /* 0x000fe2000c761270 */
[----:B------:R0:W-:Y:S01]  /*6fd0*/  @P5 STG.E.U16 desc[UR8][R6.64], R3 ;  /* 0x0000000306005986 */ /* 0x0001e2000c101508 */
[----:B------:R-:W-:-:S02]  /*6fe0*/  LEA R2, P5, R20, R21, 0x1 ;  /* 0x0000001514027211 */ /* 0x000fc400078a08ff */
[----:B------:R-:W-:Y:S01]  /*6ff0*/  LEA R4, P6, R5, R21, 0x1 ;  /* 0x0000001505047211 */ /* 0x000fe200078c08ff */
[----:B------:R1:W-:Y:S01]  /*7000*/  @P4 STG.E.U16 desc[UR8][R8.64], R28 ;  /* 0x0000001c08004986 */ /* 0x0003e2000c101508 */
[----:B------:R-:W-:Y:S01]  /*7010*/  ISETP.LT.AND P4, PT, R10, UR15, !P0 ;  /* 0x0000000f0a007c0c */ /* 0x000fe2000c781270 */
[----:B------:R-:W-:Y:S01]  /*7020*/  IMAD R10, R31, 0x8, R5 ;  /* 0x000000081f0a7824 */ /* 0x000fe200078e0205 */
[-C--:B------:R-:W-:Y:S02]  /*7030*/  LEA.HI.X.SX32 R5, R5, R171.reuse, 0x1, P6 ;  /* 0x000000ab05057211 */ /* 0x080fe400030f0eff */
[----:B0-----:R-:W-:Y:S02]  /*7040*/  LEA.HI.X.SX32 R3, R20, R171, 0x1, P5 ;  /* 0x000000ab14037211 */ /* 0x001fe400028f0eff */
[----:B------:R-:W-:Y:S01]  /*7050*/  ISETP.LT.AND P5, PT, R11, UR15, !P0 ;  /* 0x0000000f0b007c0c */ /* 0x000fe2000c7a1270 */
[C---:B------:R-:W-:Y:S02]  /*7060*/  IMAD R11, R31.reuse, 0x8, R10 ;  /* 0x000000081f0b7824 */ /* 0x040fe400078e020a */
[----:B------:R-:W-:Y:S02]  /*7070*/  @P3 STG.E.U16 desc[UR8][R2.64], R23 ;  /* 0x0000001702003986 */ /* 0x000fe4000c101508 */
[----:B------:R-:W-:Y:S01]  /*7080*/  IMAD R14, R31, 0x8, R11 ;  /* 0x000000081f0e7824 */ /* 0x000fe200078e020b */
[-C--:B-1----:R-:W-:Y:S01]  /*7090*/  LEA R8, P3, R11, R21.reuse, 0x1 ;  /* 0x000000150b087211 */ /* 0x082fe200078608ff */
[----:B------:R0:W-:Y:S01]  /*70a0*/  @P1 STG.E.U16 desc[UR8][R4.64], R25 ;  /* 0x0000001904001986 */ /* 0x0001e2000c101508 */
[----:B------:R-:W-:Y:S01]  /*70b0*/  LEA R6, P1, R10, R21, 0x1 ;  /* 0x000000150a067211 */ /* 0x000fe200078208ff */
[----:B------:R-:W-:Y:S01]  /*70c0*/  IMAD R15, R31, 0x8, R14 ;  /* 0x000000081f0f7824 */ /* 0x000fe200078e020e */
[----:B------:R-:W-:-:S02]  /*70d0*/  LEA.HI.X.SX32 R9, R11, R171, 0x1, P3 ;  /* 0x000000ab0b097211 */ /* 0x000fc400018f0eff */
[----:B------:R-:W-:Y:S01]  /*70e0*/  LEA.HI.X.SX32 R7, R10, R171, 0x1, P1 ;  /* 0x000000ab0a077211 */ /* 0x000fe200008f0eff */
[----:B------:R-:W-:Y:S01]  /*70f0*/  IMAD R16, R31, 0x8, R15 ;  /* 0x000000081f107824 */ /* 0x000fe200078e020f */
[----:B------:R-:W-:Y:S02]  /*7100*/  LEA R10, P1, R14, R21, 0x1 ;  /* 0x000000150e0a7211 */ /* 0x000fe400078208ff */
[----:B------:R-:W-:Y:S01]  /*7110*/  ISETP.LT.AND P3, PT, R12, UR15, !P0 ;  /* 0x0000000f0c007c0c */ /* 0x000fe2000c761270 */
[----:B------:R1:W-:Y:S01]  /*7120*/  @P5 STG.E.U16 desc[UR8][R6.64], R27 ;  /* 0x0000001b06005986 */ /* 0x0003e2000c101508 */
[----:B------:R-:W-:Y:S02]  /*7130*/  LEA.HI.X.SX32 R11, R14, R171, 0x1, P1 ;  /* 0x000000ab0e0b7211 */ /* 0x000fe400008f0eff */
[-C--:B0-----:R-:W-:Y:S01]  /*7140*/  LEA R4, P1, R16, R21.reuse, 0x1 ;  /* 0x0000001510047211 */ /* 0x081fe200078208ff */
[----:B------:R1:W-:Y:S01]  /*7150*/  @P4 STG.E.U16 desc[UR8][R8.64], R29 ;  /* 0x0000001d08004986 */ /* 0x0003e2000c101508 */
[----:B------:R-:W-:-:S02]  /*7160*/  LEA R2, P6, R15, R21, 0x1 ;  /* 0x000000150f027211 */ /* 0x000fc400078c08ff */
[-C--:B------:R-:W-:Y:S02]  /*7170*/  LEA.HI.X.SX32 R5, R16, R171.reuse, 0x1, P1 ;  /* 0x000000ab10057211 */ /* 0x080fe400008f0eff */
[----:B------:R-:W-:Y:S02]  /*7180*/  ISETP.LT.AND P1, PT, R0, UR15, !P0 ;  /* 0x0000000f00007c0c */ /* 0x000fe4000c721270 */
[----:B------:R-:W-:Y:S02]  /*7190*/  ISETP.LT.AND P0, PT, R13, UR15, !P0 ;  /* 0x0000000f0d007c0c */ /* 0x000fe4000c701270 */
[----:B------:R-:W-:Y:S02]  /*71a0*/  PRMT R23, R23, 0x7632, R23 ;  /* 0x0000763217177816 */ /* 0x000fe40000000017 */
[----:B------:R-:W-:Y:S02]  /*71b0*/  LEA.HI.X.SX32 R3, R15, R171, 0x1, P6 ;  /* 0x000000ab0f037211 */ /* 0x000fe400030f0eff */
[----:B------:R-:W-:Y:S01]  /*71c0*/  PRMT R25, R25, 0x7632, R25 ;  /* 0x0000763219197816 */ /* 0x000fe20000000019 */
[----:B------:R1:W-:Y:S01]  /*71d0*/  @P3 STG.E.U16 desc[UR8][R10.64], R23 ;  /* 0x000000170a003986 */ /* 0x0003e2000c101508 */
[----:B------:R-:W-:-:S02]  /*71e0*/  PRMT R0, R27, 0x7632, R0 ;  /* 0x000076321b007816 */ /* 0x000fc40000000000 */
[C---:B------:R-:W-:Y:S01]  /*71f0*/  LEA R12, P6, R17.reuse, R21, 0x1 ;  /* 0x00000015110c7211 */ /* 0x040fe200078c08ff */
[----:B------:R1:W-:Y:S03]  /*7200*/  @P2 STG.E.U16 desc[UR8][R2.64], R25 ;  /* 0x0000001902002986 */ /* 0x0003e6000c101508 */
[----:B------:R-:W-:Y:S01]  /*7210*/  LEA.HI.X.SX32 R13, R17, R171, 0x1, P6 ;  /* 0x000000ab110d7211 */ /* 0x000fe200030f0eff */
[----:B------:R1:W-:Y:S01]  /*7220*/  @P0 STG.E.U16 desc[UR8][R4.64], R0 ;  /* 0x0000000004000986 */ /* 0x0003e2000c101508 */
[----:B------:R-:W-:Y:S07]  /*7230*/  @!P1 EXIT ;  /* 0x000000000000994d */ /* 0x000fee0003800000 */
[----:B-1----:R-:W-:-:S05]  /*7240*/  PRMT R6, R29, 0x7632, R6 ;  /* 0x000076321d067816 */ /* 0x002fca0000000006 */
[----:B------:R-:W-:Y:S01]  /*7250*/  STG.E.U16 desc[UR8][R12.64], R6 ;  /* 0x000000060c007986 */ /* 0x000fe2000c101508 */
[----:B------:R-:W-:Y:S05]  /*7260*/  EXIT ;  /* 0x000000000000794d */ /* 0x000fea0003800000 */
.L_x_3:
[----:B------:R-:W-:-:S00]  /*7270*/  BRA `(.L_x_3) ;  /* 0xfffffffc00fc7947 */ /* 0x000fc0000383ffff */
[----:B------:R-:W-:-:S00]  /*7280*/  NOP ;  /* 0x0000000000007918 */ /* 0x000fc00000000000 */
[----:B------:R-:W-:-:S00]  /*7290*/  NOP ;  /* 0x0000000000007918 */ /* 0x000fc00000000000 */
[----:B------:R-:W-:-:S00]  /*72a0*/  NOP ;  /* 0x0000000000007918 */ /* 0x000fc00000000000 */
[----:B------:R-:W-:-:S00]  /*72b0*/  NOP ;  /* 0x0000000000007918 */ /* 0x000fc00000000000 */
[----:B------:R-:W-:-:S00]  /*72c0*/  NOP ;  /* 0x0000000000007918 */ /* 0x000fc00000000000 */
[----:B------:R-:W-:-:S00]  /*72d0*/  NOP ;  /* 0x0000000000007918 */ /* 0x000fc00000000000 */
[----:B------:R-:W-:-:S00]  /*72e0*/  NOP ;  /* 0x0000000000007918 */ /* 0x000fc00000000000 */
[----:B------:R-:W-:-:S00]  /*72f0*/  NOP ;  /* 0x0000000000007918 */ /* 0x000fc00000000000 */
.L_x_4:


//--------------------- .nv.shared.matmul_kernel  --------------------------
	.section	.nv.shared.matmul_kernel,"aw",@nobits
	.sectionflags	@""
	.align	16
	.zero		1024


//--------------------- .nv.shared.reserved.0     --------------------------
	.section	.nv.shared.reserved.0,"aw",@nobits
	.weak		__nv_reservedSMEM_offset_0_alias
	.size		__nv_reservedSMEM_offset_0_alias, 0, 64
	.other		__nv_reservedSMEM_offset_0_alias,@"STO_CUDA_RESERVED_SHARED STV_DEFAULT"
__nv_reservedSMEM_offset_0_alias:
	.zero		0
	.zero		64


//--------------------- .nv.constant0.matmul_kernel --------------------------
	.section	.nv.constant0.matmul_kernel,"a",@progbits
	.sectionflags	@""
	.align	4
.nv.constant0.matmul_kernel:
	.zero		976


//--------------------- SYMBOLS --------------------------

	.type		.nv.reservedSmem.offset0,@object
	.size		.nv.reservedSmem.offset0,0x4
	.type		.nv.reservedSmem.cap,@object
	.size		.nv.reservedSmem.cap,0x4
